	.target	sm_90a

	.elftype	@"ET_EXEC"


//--------------------- .note.nv.tkinfo           --------------------------
	.section	.note.nv.tkinfo,"",@"SHT_NOTE"
	.sectionflags	@"SHF_NOTE_NV_TKINFO"
	.tkinfo
        /*0018*/ 	.word	0x00000002
        /*0030*/ 	.string	""
        /*0030*/ 	.string	"ptxas"
        /*0030*/ 	.string	"Cuda compilation tools, release 13.0, V13.0.88"
        /*0030*/ 	.string	"Build cuda_13.0.r13.0/compiler.36424714_0"
        /*0030*/ 	.string	"-arch sm_90a -m 64 "



//--------------------- .note.nv.cuinfo           --------------------------
	.section	.note.nv.cuinfo,"",@"SHT_NOTE"
	.sectionflags	@"SHF_NOTE_NV_CUINFO"
        /*0018*/ 	.short	0x0002
        /*001a*/ 	.short	0x005a
        /*001c*/ 	.short	0x0082
	.zero		2


//--------------------- .nv.info                  --------------------------
	.section	.nv.info,"",@"SHT_CUDA_INFO"
	.align	4


	//----- nvinfo : EIATTR_REGCOUNT
	.align		4
        /*0000*/ 	.byte	0x04, 0x2f
        /*0002*/ 	.short	(.L_15 - .L_14)
	.align		4
.L_14:
        /*0004*/ 	.word	index@(_ZN7cutlass13device_kernelINS_4gemm6kernel13GemmUniversalIN4cute5tupleIJiiiiEEENS1_10collective13CollectiveMmaINS1_34MainloopSm90TmaGmmaWarpSpecializedILi4ENS5_IJNS4_1CILi1EEESB_SB_EEENS1_32KernelTmaWarpSpecializedPingpongEEENS5_IJNSA_ILi64EEESF_SF_EEENS_10bfloat16_tENS5_IJlSB_lEEESH_SI_NS4_8TiledMMAINS4_8MMA_AtomIJNS4_4SM904GMMA27MMA_64x64x16_F32BF16BF16_SSILNSM_5MajorE0ELSO_0ELNSM_7ScaleInE1ELSP_1EEEEEENS4_6LayoutISC_NS5_IJNSA_ILi0EEEST_ST_EEEEENS5_IJNS4_10UnderscoreESW_SW_EEEEENS4_13SM90_TMA_LOADENS4_14ComposedLayoutINS4_7SwizzleILi3ELi4ELi3EEENS4_18smem_ptr_flag_bitsILi16EEENSS_INS5_IJNSA_ILi8EEESF_EEENS5_IJSF_SB_EEEEEEEvNS4_8identityESZ_S19_vS1A_EENS_8epilogue10collective6detail29Sm90TmaWarpSpecializedAdapterINS1D_15DefaultEpilogueISH_SI_SI_NS1C_6thread17LinearCombinationISH_Li1EffLNS1H_9ScaleType4KindE0ELNS_15FloatRoundStyleE2ESH_EENS1_15EpilogueDefaultEEEEEvvEEEEvNT_6ParamsE)
        /*0008*/ 	.word	0x000000a8


	//----- nvinfo : EIATTR_FRAME_SIZE
	.align		4
.L_15:
        /*000c*/ 	.byte	0x04, 0x11
        /*000e*/ 	.short	(.L_17 - .L_16)
	.align		4
.L_16:
        /*0010*/ 	.word	index@(_ZN7cutlass13device_kernelINS_4gemm6kernel13GemmUniversalIN4cute5tupleIJiiiiEEENS1_10collective13CollectiveMmaINS1_34MainloopSm90TmaGmmaWarpSpecializedILi4ENS5_IJNS4_1CILi1EEESB_SB_EEENS1_32KernelTmaWarpSpecializedPingpongEEENS5_IJNSA_ILi64EEESF_SF_EEENS_10bfloat16_tENS5_IJlSB_lEEESH_SI_NS4_8TiledMMAINS4_8MMA_AtomIJNS4_4SM904GMMA27MMA_64x64x16_F32BF16BF16_SSILNSM_5MajorE0ELSO_0ELNSM_7ScaleInE1ELSP_1EEEEEENS4_6LayoutISC_NS5_IJNSA_ILi0EEEST_ST_EEEEENS5_IJNS4_10UnderscoreESW_SW_EEEEENS4_13SM90_TMA_LOADENS4_14ComposedLayoutINS4_7SwizzleILi3ELi4ELi3EEENS4_18smem_ptr_flag_bitsILi16EEENSS_INS5_IJNSA_ILi8EEESF_EEENS5_IJSF_SB_EEEEEEEvNS4_8identityESZ_S19_vS1A_EENS_8epilogue10collective6detail29Sm90TmaWarpSpecializedAdapterINS1D_15DefaultEpilogueISH_SI_SI_NS1C_6thread17LinearCombinationISH_Li1EffLNS1H_9ScaleType4KindE0ELNS_15FloatRoundStyleE2ESH_EENS1_15EpilogueDefaultEEEEEvvEEEEvNT_6ParamsE)
        /*0014*/ 	.word	0x00000000


	//----- nvinfo : EIATTR_MIN_STACK_SIZE
	.align		4
.L_17:
        /*0018*/ 	.byte	0x04, 0x12
        /*001a*/ 	.short	(.L_19 - .L_18)
	.align		4
.L_18:
        /*001c*/ 	.word	index@(_ZN7cutlass13device_kernelINS_4gemm6kernel13GemmUniversalIN4cute5tupleIJiiiiEEENS1_10collective13CollectiveMmaINS1_34MainloopSm90TmaGmmaWarpSpecializedILi4ENS5_IJNS4_1CILi1EEESB_SB_EEENS1_32KernelTmaWarpSpecializedPingpongEEENS5_IJNSA_ILi64EEESF_SF_EEENS_10bfloat16_tENS5_IJlSB_lEEESH_SI_NS4_8TiledMMAINS4_8MMA_AtomIJNS4_4SM904GMMA27MMA_64x64x16_F32BF16BF16_SSILNSM_5MajorE0ELSO_0ELNSM_7ScaleInE1ELSP_1EEEEEENS4_6LayoutISC_NS5_IJNSA_ILi0EEEST_ST_EEEEENS5_IJNS4_10UnderscoreESW_SW_EEEEENS4_13SM90_TMA_LOADENS4_14ComposedLayoutINS4_7SwizzleILi3ELi4ELi3EEENS4_18smem_ptr_flag_bitsILi16EEENSS_INS5_IJNSA_ILi8EEESF_EEENS5_IJSF_SB_EEEEEEEvNS4_8identityESZ_S19_vS1A_EENS_8epilogue10collective6detail29Sm90TmaWarpSpecializedAdapterINS1D_15DefaultEpilogueISH_SI_SI_NS1C_6thread17LinearCombinationISH_Li1EffLNS1H_9ScaleType4KindE0ELNS_15FloatRoundStyleE2ESH_EENS1_15EpilogueDefaultEEEEEvvEEEEvNT_6ParamsE)
        /*0020*/ 	.word	0x00000000
.L_19:


//--------------------- .nv.compat                --------------------------
	.section	.nv.compat,"",@"SHT_CUDA_COMPAT_INFO"
	.align	4
        /*0000*/ 	.byte	0x02, 0x09, 0x01, 0x00, 0x02, 0x02, 0x04, 0x00, 0x02, 0x05, 0x05, 0x00, 0x03, 0x07, 0x01, 0x01
        /*0010*/ 	.byte	0x02, 0x03, 0x01, 0x00, 0x02, 0x06, 0x01, 0x00, 0x04, 0x0b, 0x08, 0x00, 0x00, 0x00, 0x00, 0x00
        /*0020*/ 	.byte	0x00, 0x00, 0x00, 0x00


//--------------------- .nv.info._ZN7cutlass13device_kernelINS_4gemm6kernel13GemmUniversalIN4cute5tupleIJiiiiEEENS1_10collective13CollectiveMmaINS1_34MainloopSm90TmaGmmaWarpSpecializedILi4ENS5_IJNS4_1CILi1EEESB_SB_EEENS1_32KernelTmaWarpSpecializedPingpongEEENS5_IJNSA_ILi64EEESF_SF_EEENS_10bfloat16_tENS5_IJlSB_lEEESH_SI_NS4_8TiledMMAINS4_8MMA_AtomIJNS4_4SM904GMMA27MMA_64x64x16_F32BF16BF16_SSILNSM_5MajorE0ELSO_0ELNSM_7ScaleInE1ELSP_1EEEEEENS4_6LayoutISC_NS5_IJNSA_ILi0EEEST_ST_EEEEENS5_IJNS4_10UnderscoreESW_SW_EEEEENS4_13SM90_TMA_LOADENS4_14ComposedLayoutINS4_7SwizzleILi3ELi4ELi3EEENS4_18smem_ptr_flag_bitsILi16EEENSS_INS5_IJNSA_ILi8EEESF_EEENS5_IJSF_SB_EEEEEEEvNS4_8identityESZ_S19_vS1A_EENS_8epilogue10collective6detail29Sm90TmaWarpSpecializedAdapterINS1D_15DefaultEpilogueISH_SI_SI_NS1C_6thread17LinearCombinationISH_Li1EffLNS1H_9ScaleType4KindE0ELNS_15FloatRoundStyleE2ESH_EENS1_15EpilogueDefaultEEEEEvvEEEEvNT_6ParamsE --------------------------
	.section	.nv.info._ZN7cutlass13device_kernelINS_4gemm6kernel13GemmUniversalIN4cute5tupleIJiiiiEEENS1_10collective13CollectiveMmaINS1_34MainloopSm90TmaGmmaWarpSpecializedILi4ENS5_IJNS4_1CILi1EEESB_SB_EEENS1_32KernelTmaWarpSpecializedPingpongEEENS5_IJNSA_ILi64EEESF_SF_EEENS_10bfloat16_tENS5_IJlSB_lEEESH_SI_NS4_8TiledMMAINS4_8MMA_AtomIJNS4_4SM904GMMA27MMA_64x64x16_F32BF16BF16_SSILNSM_5MajorE0ELSO_0ELNSM_7ScaleInE1ELSP_1EEEEEENS4_6LayoutISC_NS5_IJNSA_ILi0EEEST_ST_EEEEENS5_IJNS4_10UnderscoreESW_SW_EEEEENS4_13SM90_TMA_LOADENS4_14ComposedLayoutINS4_7SwizzleILi3ELi4ELi3EEENS4_18smem_ptr_flag_bitsILi16EEENSS_INS5_IJNSA_ILi8EEESF_EEENS5_IJSF_SB_EEEEEEEvNS4_8identityESZ_S19_vS1A_EENS_8epilogue10collective6detail29Sm90TmaWarpSpecializedAdapterINS1D_15DefaultEpilogueISH_SI_SI_NS1C_6thread17LinearCombinationISH_Li1EffLNS1H_9ScaleType4KindE0ELNS_15FloatRoundStyleE2ESH_EENS1_15EpilogueDefaultEEEEEvvEEEEvNT_6ParamsE,"",@"SHT_CUDA_INFO"
	.sectionflags	@""
	.align	4


	//----- nvinfo : EIATTR_CUDA_API_VERSION
	.align		4
        /*0000*/ 	.byte	0x04, 0x37
        /*0002*/ 	.short	(.L_21 - .L_20)
.L_20:
        /*0004*/ 	.word	0x00000082


	//----- nvinfo : EIATTR_KPARAM_INFO
	.align		4
.L_21:
        /*0008*/ 	.byte	0x04, 0x17
        /*000a*/ 	.short	(.L_23 - .L_22)
.L_22:
        /*000c*/ 	.word	0x00000000
        /*0010*/ 	.short	0x0000
        /*0012*/ 	.short	0x0070
        /*0014*/ 	.byte	0x00, 0xf0, 0x01, 0x10


	//----- nvinfo : EIATTR_SPARSE_MMA_MASK
	.align		4
.L_23:
        /*0018*/ 	.byte	0x03, 0x50
        /*001a*/ 	.short	0x0000


	//----- nvinfo : EIATTR_MAXREG_COUNT
	.align		4
        /*001c*/ 	.byte	0x03, 0x1b
        /*001e*/ 	.short	0x00a8


	//----- nvinfo : EIATTR_NUM_BARRIERS
	.align		4
        /*0020*/ 	.byte	0x02, 0x4c
        /*0022*/ 	.byte	0x01
	.zero		1


	//----- nvinfo : EIATTR_EXTERNS
	.align		4
        /*0024*/ 	.byte	0x04, 0x0f
        /*0026*/ 	.short	(.L_25 - .L_24)


	//   ....[0]....
	.align		4
.L_24:
        /*0028*/ 	.word	index@(__assertfail)


	//----- nvinfo : EIATTR_MERCURY_ISA_VERSION
	.align		4
.L_25:
        /*002c*/ 	.byte	0x03, 0x5f
        /*002e*/ 	.short	0x0101


	//----- nvinfo : EIATTR_INT_WARP_WIDE_INSTR_OFFSETS
	.align		4
        /*0030*/ 	.byte	0x04, 0x31
        /*0032*/ 	.short	(.L_27 - .L_26)


	//   ....[0]....
.L_26:
        /*0034*/ 	.word	0x00000470


	//   ....[1]....
        /*0038*/ 	.word	0x00000490


	//   ....[2]....
        /*003c*/ 	.word	0x00000510


	//   ....[3]....
        /*0040*/ 	.word	0x00000520


	//   ....[4]....
        /*0044*/ 	.word	0x00000530


	//   ....[5]....
        /*0048*/ 	.word	0x00000550


	//   ....[6]....
        /*004c*/ 	.word	0x000005b0


	//   ....[7]....
        /*0050*/ 	.word	0x000005d0


	//----- nvinfo : EIATTR_COOP_GROUP_MASK_REGIDS
	.align		4
.L_27:
        /*0054*/ 	.byte	0x04, 0x29
        /*0056*/ 	.short	(.L_29 - .L_28)


	//   ....[0]....
.L_28:
        /*0058*/ 	.word	0xffffffff


	//   ....[1]....
        /*005c*/ 	.word	0xffffffff


	//   ....[2]....
        /*0060*/ 	.word	0xffffffff


	//   ....[3]....
        /*0064*/ 	.word	0xffffffff


	//   ....[4]....
        /*0068*/ 	.word	0xffffffff


	//   ....[5]....
        /*006c*/ 	.word	0xffffffff


	//----- nvinfo : EIATTR_COOP_GROUP_INSTR_OFFSETS
	.align		4
.L_29:
        /*0070*/ 	.byte	0x04, 0x28
        /*0072*/ 	.short	(.L_31 - .L_30)


	//   ....[0]....
.L_30:
        /*0074*/ 	.word	0x00000050


	//   ....[1]....
        /*0078*/ 	.word	0x00000080


	//   ....[2]....
        /*007c*/ 	.word	0x00000180


	//   ....[3]....
        /*0080*/ 	.word	0x00000390


	//   ....[4]....
        /*0084*/ 	.word	0x000003d0


	//   ....[5]....
        /*0088*/ 	.word	0x00000410


	//----- nvinfo : EIATTR_REG_RECONFIG
	.align		4
.L_31:
        /*008c*/ 	.byte	0x01, 0x54
	.zero		2


	//----- nvinfo : EIATTR_SYSCALL_OFFSETS
	.align		4
        /*0090*/ 	.byte	0x04, 0x46
        /*0092*/ 	.short	(.L_33 - .L_32)


	//   ....[0]....
.L_32:
        /*0094*/ 	.word	0x00001720


	//----- nvinfo : EIATTR_MBARRIER_INSTR_OFFSETS
	.align		4
.L_33:
        /*0098*/ 	.byte	0x04, 0x39
        /*009a*/ 	.short	(.L_35 - .L_34)


	//   ....[0]....
.L_34:
        /*009c*/ 	.word	0x00000300
        /*00a0*/ 	.word	0x000000ff
        /*00a4*/ 	.word	0x00000000
        /*00a8*/ 	.short	0x0100
        /*00aa*/ 	.byte	0x09
	.zero		1


	//   ....[1]....
        /*00ac*/ 	.word	0x00000310
        /*00b0*/ 	.word	0x000000ff
        /*00b4*/ 	.word	0x00000020
        /*00b8*/ 	.short	0x0100
        /*00ba*/ 	.byte	0x09
	.zero		1


	//   ....[2]....
        /*00bc*/ 	.word	0x00000320
        /*00c0*/ 	.word	0x000000ff
        /*00c4*/ 	.word	0x00000008
        /*00c8*/ 	.short	0x0100
        /*00ca*/ 	.byte	0x09
	.zero		1


	//   ....[3]....
        /*00cc*/ 	.word	0x00000330
        /*00d0*/ 	.word	0x000000ff
        /*00d4*/ 	.word	0x00000028
        /*00d8*/ 	.short	0x0100
        /*00da*/ 	.byte	0x09
	.zero		1


	//   ....[4]....
        /*00dc*/ 	.word	0x00000340
        /*00e0*/ 	.word	0x000000ff
        /*00e4*/ 	.word	0x00000010
        /*00e8*/ 	.short	0x0100
        /*00ea*/ 	.byte	0x09
	.zero		1


	//   ....[5]....
        /*00ec*/ 	.word	0x00000350
        /*00f0*/ 	.word	0x000000ff
        /*00f4*/ 	.word	0x00000030
        /*00f8*/ 	.short	0x0100
        /*00fa*/ 	.byte	0x09
	.zero		1


	//   ....[6]....
        /*00fc*/ 	.word	0x00000360
        /*0100*/ 	.word	0x000000ff
        /*0104*/ 	.word	0x00000018
        /*0108*/ 	.short	0x0100
        /*010a*/ 	.byte	0x09
	.zero		1


	//   ....[7]....
        /*010c*/ 	.word	0x00000370
        /*0110*/ 	.word	0x000000ff
        /*0114*/ 	.word	0x00000038
        /*0118*/ 	.short	0x0100
        /*011a*/ 	.byte	0x09
	.zero		1


	//   ....[8]....
        /*011c*/ 	.word	0x000005f0
        /*0120*/ 	.word	0x000000ff
        /*0124*/ 	.word	0x00000070
        /*0128*/ 	.short	0x0100
        /*012a*/ 	.byte	0x09
	.zero		1


	//   ....[9]....
        /*012c*/ 	.word	0x00000600
        /*0130*/ 	.word	0x000000ff
        /*0134*/ 	.word	0x00000078
        /*0138*/ 	.short	0x0100
        /*013a*/ 	.byte	0x09
	.zero		1


	//   ....[10]....
        /*013c*/ 	.word	0x00000640
        /*0140*/ 	.word	0x000000ff
        /*0144*/ 	.word	0x00000050
        /*0148*/ 	.short	0x0100
        /*014a*/ 	.byte	0x0a
	.zero		1


	//   ....[11]....
        /*014c*/ 	.word	0x00000660
        /*0150*/ 	.word	0x000000ff
        /*0154*/ 	.word	0x00000058
        /*0158*/ 	.short	0x0100
        /*015a*/ 	.byte	0x0a
	.zero		1


	//   ....[12]....
        /*015c*/ 	.word	0x00000670
        /*0160*/ 	.word	0x000000ff
        /*0164*/ 	.word	0x00000060
        /*0168*/ 	.short	0x0100
        /*016a*/ 	.byte	0x0a
	.zero		1


	//   ....[13]....
        /*016c*/ 	.word	0x00000680
        /*0170*/ 	.word	0x000000ff
        /*0174*/ 	.word	0x00000068
        /*0178*/ 	.short	0x0100
        /*017a*/ 	.byte	0x0a
	.zero		1


	//   ....[14]....
        /*017c*/ 	.word	0x00001600
        /*0180*/ 	.word	0x0000003b
        /*0184*/ 	.word	0x00000000
        /*0188*/ 	.short	0x010a
        /*018a*/ 	.byte	0x31
	.zero		1


	//   ....[15]....
        /*018c*/ 	.word	0x000017b0
        /*0190*/ 	.word	0x00000003
        /*0194*/ 	.word	0x00000000
        /*0198*/ 	.short	0x010a
        /*019a*/ 	.byte	0x3f
	.zero		1


	//   ....[16]....
        /*019c*/ 	.word	0x000017f0
        /*01a0*/ 	.word	0x00000003
        /*01a4*/ 	.word	0x00000000
        /*01a8*/ 	.short	0x010a
        /*01aa*/ 	.byte	0x3f
	.zero		1


	//   ....[17]....
        /*01ac*/ 	.word	0x00001af0
        /*01b0*/ 	.word	0x000000ff
        /*01b4*/ 	.word	0x00000000
        /*01b8*/ 	.short	0x010a
        /*01ba*/ 	.byte	0x04
	.zero		1


	//   ....[18]....
        /*01bc*/ 	.word	0x00001b30
        /*01c0*/ 	.word	0x000000ff
        /*01c4*/ 	.word	0x00000000
        /*01c8*/ 	.short	0x010a
        /*01ca*/ 	.byte	0x04
	.zero		1


	//   ....[19]....
        /*01cc*/ 	.word	0x00001da0
        /*01d0*/ 	.word	0x000000ff
        /*01d4*/ 	.word	0x00000000
        /*01d8*/ 	.short	0x0101
        /*01da*/ 	.byte	0x04
	.zero		1


	//   ....[20]....
        /*01dc*/ 	.word	0x00001e90
        /*01e0*/ 	.word	0x0000003c
        /*01e4*/ 	.word	0x00000000
        /*01e8*/ 	.short	0x0101
        /*01ea*/ 	.byte	0x2c
	.zero		1


	//   ....[21]....
        /*01ec*/ 	.word	0x00001f50
        /*01f0*/ 	.word	0x000000ff
        /*01f4*/ 	.word	0x00000000
        /*01f8*/ 	.short	0x0101
        /*01fa*/ 	.byte	0x04
	.zero		1


	//   ....[22]....
        /*01fc*/ 	.word	0x00002000
        /*0200*/ 	.word	0x0000003b
        /*0204*/ 	.word	0x00000010
        /*0208*/ 	.short	0x010a
        /*020a*/ 	.byte	0x31
	.zero		1


	//   ....[23]....
        /*020c*/ 	.word	0x000044b0
        /*0210*/ 	.word	0x0000003e
        /*0214*/ 	.word	0x00000000
        /*0218*/ 	.short	0x0101
        /*021a*/ 	.byte	0x2c
	.zero		1


	//   ....[24]....
        /*021c*/ 	.word	0x00004e90
        /*0220*/ 	.word	0x00000007
        /*0224*/ 	.word	0x00000020
        /*0228*/ 	.short	0x010a
        /*022a*/ 	.byte	0x3f
	.zero		1


	//   ....[25]....
        /*022c*/ 	.word	0x00005200
        /*0230*/ 	.word	0x00000003
        /*0234*/ 	.word	0x00000078
        /*0238*/ 	.short	0x0101
        /*023a*/ 	.byte	0x3f
	.zero		1


	//   ....[26]....
        /*023c*/ 	.word	0x00005970
        /*0240*/ 	.word	0x00000007
        /*0244*/ 	.word	0x00000000
        /*0248*/ 	.short	0x010a
        /*024a*/ 	.byte	0x3f
	.zero		1


	//   ....[27]....
        /*024c*/ 	.word	0x000059f0
        /*0250*/ 	.word	0x00000009
        /*0254*/ 	.word	0x00000000
        /*0258*/ 	.short	0x010a
        /*025a*/ 	.byte	0x3f
	.zero		1


	//   ....[28]....
        /*025c*/ 	.word	0x00005a80
        /*0260*/ 	.word	0x00000006
        /*0264*/ 	.word	0x00000000
        /*0268*/ 	.short	0x010a
        /*026a*/ 	.byte	0x3f
	.zero		1


	//   ....[29]....
        /*026c*/ 	.word	0x00005b10
        /*0270*/ 	.word	0x00000003
        /*0274*/ 	.word	0x00000000
        /*0278*/ 	.short	0x010a
        /*027a*/ 	.byte	0x3f
	.zero		1


	//   ....[30]....
        /*027c*/ 	.word	0x00005b70
        /*0280*/ 	.word	0x0000003d
        /*0284*/ 	.word	0x00000000
        /*0288*/ 	.short	0x010a
        /*028a*/ 	.byte	0x3f
	.zero		1


	//   ....[31]....
        /*028c*/ 	.word	0x00005bc0
        /*0290*/ 	.word	0x00000003
        /*0294*/ 	.word	0x00000000
        /*0298*/ 	.short	0x010a
        /*029a*/ 	.byte	0x3f
	.zero		1


	//   ....[32]....
        /*029c*/ 	.word	0x00005c20
        /*02a0*/ 	.word	0x00000004
        /*02a4*/ 	.word	0x00000000
        /*02a8*/ 	.short	0x010a
        /*02aa*/ 	.byte	0x3f
	.zero		1


	//   ....[33]....
        /*02ac*/ 	.word	0x00005c70
        /*02b0*/ 	.word	0x0000003d
        /*02b4*/ 	.word	0x00000010
        /*02b8*/ 	.short	0x010a
        /*02ba*/ 	.byte	0x3f
	.zero		1


	//   ....[34]....
        /*02bc*/ 	.word	0x00005d40
        /*02c0*/ 	.word	0x00000007
        /*02c4*/ 	.word	0x00000020
        /*02c8*/ 	.short	0x010a
        /*02ca*/ 	.byte	0x3f
	.zero		1


	//   ....[35]....
        /*02cc*/ 	.word	0x00005e10
        /*02d0*/ 	.word	0x00000007
        /*02d4*/ 	.word	0x00000000
        /*02d8*/ 	.short	0x010a
        /*02da*/ 	.byte	0x3f
	.zero		1


	//   ....[36]....
        /*02dc*/ 	.word	0x00005e60
        /*02e0*/ 	.word	0x00000009
        /*02e4*/ 	.word	0x00000000
        /*02e8*/ 	.short	0x010a
        /*02ea*/ 	.byte	0x3f
	.zero		1


	//   ....[37]....
        /*02ec*/ 	.word	0x00005eb0
        /*02f0*/ 	.word	0x00000006
        /*02f4*/ 	.word	0x00000000
        /*02f8*/ 	.short	0x010a
        /*02fa*/ 	.byte	0x3f
	.zero		1


	//----- nvinfo : EIATTR_NUM_MBARRIERS
	.align		4
.L_35:
        /*02fc*/ 	.byte	0x03, 0x38
        /*02fe*/ 	.short	0x000e


	//----- nvinfo : EIATTR_EXIT_INSTR_OFFSETS
	.align		4
        /*0300*/ 	.byte	0x04, 0x1c
        /*0302*/ 	.short	(.L_37 - .L_36)


	//   ....[0]....
.L_36:
        /*0304*/ 	.word	0x00001240


	//   ....[1]....
        /*0308*/ 	.word	0x000012a0


	//   ....[2]....
        /*030c*/ 	.word	0x00004bc0


	//   ....[3]....
        /*0310*/ 	.word	0x00004bf0


	//   ....[4]....
        /*0314*/ 	.word	0x00005b60


	//----- nvinfo : EIATTR_MAX_THREADS
	.align		4
.L_37:
        /*0318*/ 	.byte	0x04, 0x05
        /*031a*/ 	.short	(.L_39 - .L_38)
.L_38:
        /*031c*/ 	.word	0x00000180
        /*0320*/ 	.word	0x00000001
        /*0324*/ 	.word	0x00000001


	//----- nvinfo : EIATTR_CRS_STACK_SIZE
	.align		4
.L_39:
        /*0328*/ 	.byte	0x04, 0x1e
        /*032a*/ 	.short	(.L_41 - .L_40)
.L_40:
        /*032c*/ 	.word	0x00000000


	//----- nvinfo : EIATTR_CBANK_PARAM_SIZE
	.align		4
.L_41:
        /*0330*/ 	.byte	0x03, 0x19
        /*0332*/ 	.short	0x0470


	//----- nvinfo : EIATTR_PARAM_CBANK
	.align		4
        /*0334*/ 	.byte	0x04, 0x0a
        /*0336*/ 	.short	(.L_43 - .L_42)
	.align		4
.L_42:
        /*0338*/ 	.word	index@(.nv.constant0._ZN7cutlass13device_kernelINS_4gemm6kernel13GemmUniversalIN4cute5tupleIJiiiiEEENS1_10collective13CollectiveMmaINS1_34MainloopSm90TmaGmmaWarpSpecializedILi4ENS5_IJNS4_1CILi1EEESB_SB_EEENS1_32KernelTmaWarpSpecializedPingpongEEENS5_IJNSA_ILi64EEESF_SF_EEENS_10bfloat16_tENS5_IJlSB_lEEESH_SI_NS4_8TiledMMAINS4_8MMA_AtomIJNS4_4SM904GMMA27MMA_64x64x16_F32BF16BF16_SSILNSM_5MajorE0ELSO_0ELNSM_7ScaleInE1ELSP_1EEEEEENS4_6LayoutISC_NS5_IJNSA_ILi0EEEST_ST_EEEEENS5_IJNS4_10UnderscoreESW_SW_EEEEENS4_13SM90_TMA_LOADENS4_14ComposedLayoutINS4_7SwizzleILi3ELi4ELi3EEENS4_18smem_ptr_flag_bitsILi16EEENSS_INS5_IJNSA_ILi8EEESF_EEENS5_IJSF_SB_EEEEEEEvNS4_8identityESZ_S19_vS1A_EENS_8epilogue10collective6detail29Sm90TmaWarpSpecializedAdapterINS1D_15DefaultEpilogueISH_SI_SI_NS1C_6thread17LinearCombinationISH_Li1EffLNS1H_9ScaleType4KindE0ELNS_15FloatRoundStyleE2ESH_EENS1_15EpilogueDefaultEEEEEvvEEEEvNT_6ParamsE)
        /*033c*/ 	.short	0x0210
        /*033e*/ 	.short	0x0470


	//----- nvinfo : EIATTR_SW_WAR
	.align		4
.L_43:
        /*0340*/ 	.byte	0x04, 0x36
        /*0342*/ 	.short	(.L_45 - .L_44)
.L_44:
        /*0344*/ 	.word	0x00000008
.L_45:


//--------------------- .nv.callgraph             --------------------------
	.section	.nv.callgraph,"",@"SHT_CUDA_CALLGRAPH"
	.align	4
	.sectionentsize	8
	.align		4
        /*0000*/ 	.word	0x00000000
	.align		4
        /*0004*/ 	.word	0xffffffff
	.align		4
        /*0008*/ 	.word	index@(_ZN7cutlass13device_kernelINS_4gemm6kernel13GemmUniversalIN4cute5tupleIJiiiiEEENS1_10collective13CollectiveMmaINS1_34MainloopSm90TmaGmmaWarpSpecializedILi4ENS5_IJNS4_1CILi1EEESB_SB_EEENS1_32KernelTmaWarpSpecializedPingpongEEENS5_IJNSA_ILi64EEESF_SF_EEENS_10bfloat16_tENS5_IJlSB_lEEESH_SI_NS4_8TiledMMAINS4_8MMA_AtomIJNS4_4SM904GMMA27MMA_64x64x16_F32BF16BF16_SSILNSM_5MajorE0ELSO_0ELNSM_7ScaleInE1ELSP_1EEEEEENS4_6LayoutISC_NS5_IJNSA_ILi0EEEST_ST_EEEEENS5_IJNS4_10UnderscoreESW_SW_EEEEENS4_13SM90_TMA_LOADENS4_14ComposedLayoutINS4_7SwizzleILi3ELi4ELi3EEENS4_18smem_ptr_flag_bitsILi16EEENSS_INS5_IJNSA_ILi8EEESF_EEENS5_IJSF_SB_EEEEEEEvNS4_8identityESZ_S19_vS1A_EENS_8epilogue10collective6detail29Sm90TmaWarpSpecializedAdapterINS1D_15DefaultEpilogueISH_SI_SI_NS1C_6thread17LinearCombinationISH_Li1EffLNS1H_9ScaleType4KindE0ELNS_15FloatRoundStyleE2ESH_EENS1_15EpilogueDefaultEEEEEvvEEEEvNT_6ParamsE)
	.align		4
        /*000c*/ 	.word	index@(__assertfail)
	.align		4
        /*0010*/ 	.word	0x00000000
	.align		4
        /*0014*/ 	.word	0xfffffffe
	.align		4
        /*0018*/ 	.word	0x00000000
	.align		4
        /*001c*/ 	.word	0xfffffffd
	.align		4
        /*0020*/ 	.word	0x00000000
	.align		4
        /*0024*/ 	.word	0xfffffffc


//--------------------- .nv.constant4             --------------------------
	.section	.nv.constant4,"a",@progbits
	.align	8
	.align		8
.nv.constant4:
        /*0000*/ 	.dword	__assertfail
	.align		8
        /*0008*/ 	.dword	__unnamed_1
	.align		8
        /*0010*/ 	.dword	_ZN40_INTERNAL_e7fe3107_4_k_cu_b038979d_230264cuda3std3__45__cpo5beginE
	.align		8
        /*0018*/ 	.dword	_ZN40_INTERNAL_e7fe3107_4_k_cu_b038979d_230264cuda3std3__45__cpo3endE
	.align		8
        /*0020*/ 	.dword	_ZN40_INTERNAL_e7fe3107_4_k_cu_b038979d_230264cuda3std3__45__cpo6cbeginE
	.align		8
        /*0028*/ 	.dword	_ZN40_INTERNAL_e7fe3107_4_k_cu_b038979d_230264cuda3std3__45__cpo4cendE
	.align		8
        /*0030*/ 	.dword	_ZN40_INTERNAL_e7fe3107_4_k_cu_b038979d_230264cuda3std3__442_GLOBAL__N__e7fe3107_4_k_cu_b038979d_230266ignoreE
	.align		8
        /*0038*/ 	.dword	_ZN40_INTERNAL_e7fe3107_4_k_cu_b038979d_230264cuda3std3__419piecewise_constructE
	.align		8
        /*0040*/ 	.dword	_ZN40_INTERNAL_e7fe3107_4_k_cu_b038979d_230264cuda3std3__48in_placeE
	.align		8
        /*0048*/ 	.dword	_ZN40_INTERNAL_e7fe3107_4_k_cu_b038979d_230264cuda3std6ranges3__45__cpo4swapE
	.align		8
        /*0050*/ 	.dword	_ZN40_INTERNAL_e7fe3107_4_k_cu_b038979d_230264cuda3std6ranges3__45__cpo9iter_moveE
	.align		8
        /*0058*/ 	.dword	_ZN40_INTERNAL_e7fe3107_4_k_cu_b038979d_230264cute7productE
	.align		8
        /*0060*/ 	.dword	_ZN40_INTERNAL_e7fe3107_4_k_cu_b038979d_230264cute1_E
	.align		8
        /*0068*/ 	.dword	$str$22
	.align		8
        /*0070*/ 	.dword	$str$23


//--------------------- .text._ZN7cutlass13device_kernelINS_4gemm6kernel13GemmUniversalIN4cute5tupleIJiiiiEEENS1_10collective13CollectiveMmaINS1_34MainloopSm90TmaGmmaWarpSpecializedILi4ENS5_IJNS4_1CILi1EEESB_SB_EEENS1_32KernelTmaWarpSpecializedPingpongEEENS5_IJNSA_ILi64EEESF_SF_EEENS_10bfloat16_tENS5_IJlSB_lEEESH_SI_NS4_8TiledMMAINS4_8MMA_AtomIJNS4_4SM904GMMA27MMA_64x64x16_F32BF16BF16_SSILNSM_5MajorE0ELSO_0ELNSM_7ScaleInE1ELSP_1EEEEEENS4_6LayoutISC_NS5_IJNSA_ILi0EEEST_ST_EEEEENS5_IJNS4_10UnderscoreESW_SW_EEEEENS4_13SM90_TMA_LOADENS4_14ComposedLayoutINS4_7SwizzleILi3ELi4ELi3EEENS4_18smem_ptr_flag_bitsILi16EEENSS_INS5_IJNSA_ILi8EEESF_EEENS5_IJSF_SB_EEEEEEEvNS4_8identityESZ_S19_vS1A_EENS_8epilogue10collective6detail29Sm90TmaWarpSpecializedAdapterINS1D_15DefaultEpilogueISH_SI_SI_NS1C_6thread17LinearCombinationISH_Li1EffLNS1H_9ScaleType4KindE0ELNS_15FloatRoundStyleE2ESH_EENS1_15EpilogueDefaultEEEEEvvEEEEvNT_6ParamsE --------------------------
	.section	.text._ZN7cutlass13device_kernelINS_4gemm6kernel13GemmUniversalIN4cute5tupleIJiiiiEEENS1_10collective13CollectiveMmaINS1_34MainloopSm90TmaGmmaWarpSpecializedILi4ENS5_IJNS4_1CILi1EEESB_SB_EEENS1_32KernelTmaWarpSpecializedPingpongEEENS5_IJNSA_ILi64EEESF_SF_EEENS_10bfloat16_tENS5_IJlSB_lEEESH_SI_NS4_8TiledMMAINS4_8MMA_AtomIJNS4_4SM904GMMA27MMA_64x64x16_F32BF16BF16_SSILNSM_5MajorE0ELSO_0ELNSM_7ScaleInE1ELSP_1EEEEEENS4_6LayoutISC_NS5_IJNSA_ILi0EEEST_ST_EEEEENS5_IJNS4_10UnderscoreESW_SW_EEEEENS4_13SM90_TMA_LOADENS4_14ComposedLayoutINS4_7SwizzleILi3ELi4ELi3EEENS4_18smem_ptr_flag_bitsILi16EEENSS_INS5_IJNSA_ILi8EEESF_EEENS5_IJSF_SB_EEEEEEEvNS4_8identityESZ_S19_vS1A_EENS_8epilogue10collective6detail29Sm90TmaWarpSpecializedAdapterINS1D_15DefaultEpilogueISH_SI_SI_NS1C_6thread17LinearCombinationISH_Li1EffLNS1H_9ScaleType4KindE0ELNS_15FloatRoundStyleE2ESH_EENS1_15EpilogueDefaultEEEEEvvEEEEvNT_6ParamsE,"ax",@progbits
	.align	128
.text._ZN7cutlass13device_kernelINS_4gemm6kernel13GemmUniversalIN4cute5tupleIJiiiiEEENS1_10collective13CollectiveMmaINS1_34MainloopSm90TmaGmmaWarpSpecializedILi4ENS5_IJNS4_1CILi1EEESB_SB_EEENS1_32KernelTmaWarpSpecializedPingpongEEENS5_IJNSA_ILi64EEESF_SF_EEENS_10bfloat16_tENS5_IJlSB_lEEESH_SI_NS4_8TiledMMAINS4_8MMA_AtomIJNS4_4SM904GMMA27MMA_64x64x16_F32BF16BF16_SSILNSM_5MajorE0ELSO_0ELNSM_7ScaleInE1ELSP_1EEEEEENS4_6LayoutISC_NS5_IJNSA_ILi0EEEST_ST_EEEEENS5_IJNS4_10UnderscoreESW_SW_EEEEENS4_13SM90_TMA_LOADENS4_14ComposedLayoutINS4_7SwizzleILi3ELi4ELi3EEENS4_18smem_ptr_flag_bitsILi16EEENSS_INS5_IJNSA_ILi8EEESF_EEENS5_IJSF_SB_EEEEEEEvNS4_8identityESZ_S19_vS1A_EENS_8epilogue10collective6detail29Sm90TmaWarpSpecializedAdapterINS1D_15DefaultEpilogueISH_SI_SI_NS1C_6thread17LinearCombinationISH_Li1EffLNS1H_9ScaleType4KindE0ELNS_15FloatRoundStyleE2ESH_EENS1_15EpilogueDefaultEEEEEvvEEEEvNT_6ParamsE:
        .type           _ZN7cutlass13device_kernelINS_4gemm6kernel13GemmUniversalIN4cute5tupleIJiiiiEEENS1_10collective13CollectiveMmaINS1_34MainloopSm90TmaGmmaWarpSpecializedILi4ENS5_IJNS4_1CILi1EEESB_SB_EEENS1_32KernelTmaWarpSpecializedPingpongEEENS5_IJNSA_ILi64EEESF_SF_EEENS_10bfloat16_tENS5_IJlSB_lEEESH_SI_NS4_8TiledMMAINS4_8MMA_AtomIJNS4_4SM904GMMA27MMA_64x64x16_F32BF16BF16_SSILNSM_5MajorE0ELSO_0ELNSM_7ScaleInE1ELSP_1EEEEEENS4_6LayoutISC_NS5_IJNSA_ILi0EEEST_ST_EEEEENS5_IJNS4_10UnderscoreESW_SW_EEEEENS4_13SM90_TMA_LOADENS4_14ComposedLayoutINS4_7SwizzleILi3ELi4ELi3EEENS4_18smem_ptr_flag_bitsILi16EEENSS_INS5_IJNSA_ILi8EEESF_EEENS5_IJSF_SB_EEEEEEEvNS4_8identityESZ_S19_vS1A_EENS_8epilogue10collective6detail29Sm90TmaWarpSpecializedAdapterINS1D_15DefaultEpilogueISH_SI_SI_NS1C_6thread17LinearCombinationISH_Li1EffLNS1H_9ScaleType4KindE0ELNS_15FloatRoundStyleE2ESH_EENS1_15EpilogueDefaultEEEEEvvEEEEvNT_6ParamsE,@function
        .size           _ZN7cutlass13device_kernelINS_4gemm6kernel13GemmUniversalIN4cute5tupleIJiiiiEEENS1_10collective13CollectiveMmaINS1_34MainloopSm90TmaGmmaWarpSpecializedILi4ENS5_IJNS4_1CILi1EEESB_SB_EEENS1_32KernelTmaWarpSpecializedPingpongEEENS5_IJNSA_ILi64EEESF_SF_EEENS_10bfloat16_tENS5_IJlSB_lEEESH_SI_NS4_8TiledMMAINS4_8MMA_AtomIJNS4_4SM904GMMA27MMA_64x64x16_F32BF16BF16_SSILNSM_5MajorE0ELSO_0ELNSM_7ScaleInE1ELSP_1EEEEEENS4_6LayoutISC_NS5_IJNSA_ILi0EEEST_ST_EEEEENS5_IJNS4_10UnderscoreESW_SW_EEEEENS4_13SM90_TMA_LOADENS4_14ComposedLayoutINS4_7SwizzleILi3ELi4ELi3EEENS4_18smem_ptr_flag_bitsILi16EEENSS_INS5_IJNSA_ILi8EEESF_EEENS5_IJSF_SB_EEEEEEEvNS4_8identityESZ_S19_vS1A_EENS_8epilogue10collective6detail29Sm90TmaWarpSpecializedAdapterINS1D_15DefaultEpilogueISH_SI_SI_NS1C_6thread17LinearCombinationISH_Li1EffLNS1H_9ScaleType4KindE0ELNS_15FloatRoundStyleE2ESH_EENS1_15EpilogueDefaultEEEEEvvEEEEvNT_6ParamsE,(.L_x_132 - _ZN7cutlass13device_kernelINS_4gemm6kernel13GemmUniversalIN4cute5tupleIJiiiiEEENS1_10collective13CollectiveMmaINS1_34MainloopSm90TmaGmmaWarpSpecializedILi4ENS5_IJNS4_1CILi1EEESB_SB_EEENS1_32KernelTmaWarpSpecializedPingpongEEENS5_IJNSA_ILi64EEESF_SF_EEENS_10bfloat16_tENS5_IJlSB_lEEESH_SI_NS4_8TiledMMAINS4_8MMA_AtomIJNS4_4SM904GMMA27MMA_64x64x16_F32BF16BF16_SSILNSM_5MajorE0ELSO_0ELNSM_7ScaleInE1ELSP_1EEEEEENS4_6LayoutISC_NS5_IJNSA_ILi0EEEST_ST_EEEEENS5_IJNS4_10UnderscoreESW_SW_EEEEENS4_13SM90_TMA_LOADENS4_14ComposedLayoutINS4_7SwizzleILi3ELi4ELi3EEENS4_18smem_ptr_flag_bitsILi16EEENSS_INS5_IJNSA_ILi8EEESF_EEENS5_IJSF_SB_EEEEEEEvNS4_8identityESZ_S19_vS1A_EENS_8epilogue10collective6detail29Sm90TmaWarpSpecializedAdapterINS1D_15DefaultEpilogueISH_SI_SI_NS1C_6thread17LinearCombinationISH_Li1EffLNS1H_9ScaleType4KindE0ELNS_15FloatRoundStyleE2ESH_EENS1_15EpilogueDefaultEEEEEvvEEEEvNT_6ParamsE)
        .other          _ZN7cutlass13device_kernelINS_4gemm6kernel13GemmUniversalIN4cute5tupleIJiiiiEEENS1_10collective13CollectiveMmaINS1_34MainloopSm90TmaGmmaWarpSpecializedILi4ENS5_IJNS4_1CILi1EEESB_SB_EEENS1_32KernelTmaWarpSpecializedPingpongEEENS5_IJNSA_ILi64EEESF_SF_EEENS_10bfloat16_tENS5_IJlSB_lEEESH_SI_NS4_8TiledMMAINS4_8MMA_AtomIJNS4_4SM904GMMA27MMA_64x64x16_F32BF16BF16_SSILNSM_5MajorE0ELSO_0ELNSM_7ScaleInE1ELSP_1EEEEEENS4_6LayoutISC_NS5_IJNSA_ILi0EEEST_ST_EEEEENS5_IJNS4_10UnderscoreESW_SW_EEEEENS4_13SM90_TMA_LOADENS4_14ComposedLayoutINS4_7SwizzleILi3ELi4ELi3EEENS4_18smem_ptr_flag_bitsILi16EEENSS_INS5_IJNSA_ILi8EEESF_EEENS5_IJSF_SB_EEEEEEEvNS4_8identityESZ_S19_vS1A_EENS_8epilogue10collective6detail29Sm90TmaWarpSpecializedAdapterINS1D_15DefaultEpilogueISH_SI_SI_NS1C_6thread17LinearCombinationISH_Li1EffLNS1H_9ScaleType4KindE0ELNS_15FloatRoundStyleE2ESH_EENS1_15EpilogueDefaultEEEEEvvEEEEvNT_6ParamsE,@"STO_CUDA_ENTRY STV_DEFAULT"
_ZN7cutlass13device_kernelINS_4gemm6kernel13GemmUniversalIN4cute5tupleIJiiiiEEENS1_10collective13CollectiveMmaINS1_34MainloopSm90TmaGmmaWarpSpecializedILi4ENS5_IJNS4_1CILi1EEESB_SB_EEENS1_32KernelTmaWarpSpecializedPingpongEEENS5_IJNSA_ILi64EEESF_SF_EEENS_10bfloat16_tENS5_IJlSB_lEEESH_SI_NS4_8TiledMMAINS4_8MMA_AtomIJNS4_4SM904GMMA27MMA_64x64x16_F32BF16BF16_SSILNSM_5MajorE0ELSO_0ELNSM_7ScaleInE1ELSP_1EEEEEENS4_6LayoutISC_NS5_IJNSA_ILi0EEEST_ST_EEEEENS5_IJNS4_10UnderscoreESW_SW_EEEEENS4_13SM90_TMA_LOADENS4_14ComposedLayoutINS4_7SwizzleILi3ELi4ELi3EEENS4_18smem_ptr_flag_bitsILi16EEENSS_INS5_IJNSA_ILi8EEESF_EEENS5_IJSF_SB_EEEEEEEvNS4_8identityESZ_S19_vS1A_EENS_8epilogue10collective6detail29Sm90TmaWarpSpecializedAdapterINS1D_15DefaultEpilogueISH_SI_SI_NS1C_6thread17LinearCombinationISH_Li1EffLNS1H_9ScaleType4KindE0ELNS_15FloatRoundStyleE2ESH_EENS1_15EpilogueDefaultEEEEEvvEEEEvNT_6ParamsE:
[----:B------:R-:W0:Y:S01]  /*0000*/  LDC R1, c[0x0][0x28] ;  /* 0x00000a00ff017b82 */ /* 0x000e220000000800 */
[----:B------:R-:W1:Y:S01]  /*0010*/  S2R R4, SR_TID.X ;  /* 0x0000000000047919 */ /* 0x000e620000002100 */
[----:B------:R-:W-:Y:S01]  /*0020*/  ELECT P0, URZ, PT ;  /* 0x00000000003f782f */ /* 0x000fe20003800000 */
[----:B------:R-:W-:Y:S01]  /*0030*/  BSSY B0, `(.L_x_0) ;  /* 0x0000014000007945 */ /* 0x000fe20003800000 */
[----:B-1----:R-:W-:-:S05]  /*0040*/  SHF.R.U32.HI R0, RZ, 0x5, R4 ;  /* 0x00000005ff007819 */ /* 0x002fca0000011604 */
[----:B------:R-:W1:Y:S02]  /*0050*/  SHFL.IDX PT, R2, R0, RZ, 0x1f ;  /* 0x00001fff00027589 */ /* 0x000e6400000e0000 */
[----:B-1----:R-:W-:Y:S02]  /*0060*/  R2UR UR8, R2 ;  /* 0x00000000020872ca */ /* 0x002fe400000e0000 */
[----:B------:R-:W-:-:S05]  /*0070*/  SHF.R.U32.HI R2, RZ, 0x7, R4 ;  /* 0x00000007ff027819 */ /* 0x000fca0000011604 */
[----:B------:R1:W2:Y:S06]  /*0080*/  SHFL.IDX PT, R3, R2, RZ, 0x1f ;  /* 0x00001fff02037589 */ /* 0x0002ac00000e0000 */
[----:B------:R-:W-:Y:S02]  /*0090*/  USHF.R.S32.HI UR4, URZ, 0x1f, UR8 ;  /* 0x0000001f3f047899 */ /* 0x000fe40008011408 */
[----:B------:R-:W-:Y:S02]  /*00a0*/  ISETP.NE.OR P0, PT, RZ, UR8, !P0 ;  /* 0x00000008ff007c0c */ /* 0x000fe4000c705670 */
[----:B------:R-:W-:-:S04]  /*00b0*/  ULEA.HI UR4, UR4, UR8, URZ, 0x2 ;  /* 0x0000000804047291 */ /* 0x000fc8000f8f103f */
[----:B------:R-:W-:-:S04]  /*00c0*/  ULOP3.LUT UR4, UR4, 0xfffffffc, URZ, 0xc0, !UPT ;  /* 0xfffffffc04047892 */ /* 0x000fc8000f8ec03f */
[----:B------:R-:W-:-:S03]  /*00d0*/  UIADD3 UR8, UR8, -UR4, URZ ;  /* 0x8000000408087290 */ /* 0x000fc6000fffe03f */
[----:B01----:R-:W-:Y:S09]  /*00e0*/  @P0 BRA `(.L_x_1) ;  /* 0x0000000000200947 */ /* 0x003ff20003800000 */
[----:B------:R-:W-:Y:S02]  /*00f0*/  ULDC.64 UR4, c[0x0][0x198] ;  /* 0x0000660000047ab9 */ /* 0x000fe40000000a00 */
[----:B------:R-:W-:Y:S02]  /*0100*/  UIADD3 UR6, UP0, UR4, 0xf0, URZ ;  /* 0x000000f004067890 */ /* 0x000fe4000ff1e03f */
[----:B------:R-:W-:Y:S02]  /*0110*/  UIADD3 UR4, UP1, UR4, 0x1f0, URZ ;  /* 0x000001f004047890 */ /* 0x000fe4000ff3e03f */
[----:B------:R-:W-:Y:S02]  /*0120*/  UIADD3.X UR7, URZ, UR5, URZ, UP0, !UPT ;  /* 0x000000053f077290 */ /* 0x000fe400087fe43f */
[----:B------:R-:W-:-:S07]  /*0130*/  UIADD3.X UR5, URZ, UR5, URZ, UP1, !UPT ;  /* 0x000000053f057290 */ /* 0x000fce0008ffe43f */
[----:B------:R0:W-:Y:S02]  /*0140*/  UTMACCTL.PF [UR6] ;  /* 0x00000000060079b9 */ /* 0x0001e40008040000 */
[----:B------:R0:W-:Y:S02]  /*0150*/  UTMACCTL.PF [UR4] ;  /* 0x00000000040079b9 */ /* 0x0001e40008040000 */
[----:B0-----:R-:W-:Y:S01]  /*0160*/  NOP ;  /* 0x0000000000007918 */ /* 0x001fe20000000000 */
.L_x_1:
[----:B------:R-:W-:Y:S05]  /*0170*/  BSYNC B0 ;  /* 0x0000000000007941 */ /* 0x000fea0003800000 */
.L_x_0:
[----:B------:R-:W0:Y:S01]  /*0180*/  SHFL.IDX PT, R5, R0, RZ, 0x1f ;  /* 0x00001fff00057589 */ /* 0x000e2200000e0000 */
[----:B--2---:R-:W-:Y:S01]  /*0190*/  R2UR UR15, R3 ;  /* 0x00000000030f72ca */ /* 0x004fe200000e0000 */
[----:B------:R-:W-:-:S04]  /*01a0*/  UISETP.NE.AND UP0, UPT, UR8, 0x3, UPT ;  /* 0x000000030800788c */ /* 0x000fc8000bf05270 */
[----:B------:R-:W-:-:S08]  /*01b0*/  UISETP.EQ.OR UP0, UPT, UR8, URZ, !UP0 ;  /* 0x0000003f0800728c */ /* 0x000fd0000c702670 */
[----:B------:R-:W-:Y:S02]  /*01c0*/  UIADD3 UR18, UR15, -0x1, URZ ;  /* 0xffffffff0f127890 */ /* 0x000fe4000fffe03f */
[----:B------:R-:W-:Y:S02]  /*01d0*/  UISETP.EQ.AND UP0, UPT, UR15, URZ, UP0 ;  /* 0x0000003f0f00728c */ /* 0x000fe40008702270 */
[----:B------:R-:W-:Y:S02]  /*01e0*/  UISETP.GE.U32.AND UP1, UPT, UR18, 0x2, UPT ;  /* 0x000000021200788c */ /* 0x000fe4000bf26070 */
[----:B------:R-:W-:Y:S01]  /*01f0*/  USEL UR36, URZ, 0x1, !UP0 ;  /* 0x000000013f247887 */ /* 0x000fe2000c000000 */
[----:B0-----:R-:W-:-:S03]  /*0200*/  ISETP.NE.AND P0, PT, R5, RZ, PT ;  /* 0x000000ff0500720c */ /* 0x001fc60003f05270 */
[----:B------:R-:W-:-:S10]  /*0210*/  USEL UR36, UR36, 0x2, UP1 ;  /* 0x0000000224247887 */ /* 0x000fd40008800000 */
[----:B------:R-:W-:Y:S05]  /*0220*/  @P0 BRA `(.L_x_2) ;  /* 0x0000000000580947 */ /* 0x000fea0003800000 */
[----:B------:R-:W0:Y:S01]  /*0230*/  S2UR UR9, SR_CgaCtaId ;  /* 0x00000000000979c3 */ /* 0x000e220000008800 */
[----:B------:R-:W-:Y:S01]  /*0240*/  UMOV UR4, 0x400 ;  /* 0x0000040000047882 */ /* 0x000fe20000000000 */
[----:B------:R-:W-:Y:S01]  /*0250*/  UMOV UR5, 0x1 ;  /* 0x0000000100057882 */ /* 0x000fe20000000000 */
[----:B------:R-:W-:Y:S01]  /*0260*/  UMOV UR6, 0x80 ;  /* 0x0000008000067882 */ /* 0x000fe20000000000 */
[----:B------:R-:W-:Y:S01]  /*0270*/  ELECT P0, URZ, PT ;  /* 0x00000000003f782f */ /* 0x000fe20003800000 */
[----:B------:R-:W-:-:S04]  /*0280*/  UIADD3 UR6, -UR6, 0x100000, URZ ;  /* 0x0010000006067890 */ /* 0x000fc8000fffe13f */
[----:B------:R-:W-:Y:S02]  /*0290*/  USHF.L.U32 UR7, UR6, 0xb, URZ ;  /* 0x0000000b06077899 */ /* 0x000fe4000800063f */
[----:B------:R-:W-:Y:S02]  /*02a0*/  USHF.L.U32 UR6, UR6, 0x1, URZ ;  /* 0x0000000106067899 */ /* 0x000fe4000800063f */
[----:B0-----:R-:W-:Y:S02]  /*02b0*/  ULEA UR9, UR9, UR4, 0x18 ;  /* 0x0000000409097291 */ /* 0x001fe4000f8ec03f */
[----:B------:R-:W-:-:S04]  /*02c0*/  UIADD3 UR4, -UR5, 0x100000, URZ ;  /* 0x0010000005047890 */ /* 0x000fc8000fffe13f */
[----:B------:R-:W-:Y:S02]  /*02d0*/  USHF.L.U32 UR5, UR4, 0xb, URZ ;  /* 0x0000000b04057899 */ /* 0x000fe4000800063f */
[----:B------:R-:W-:Y:S01]  /*02e0*/  USHF.L.U32 UR4, UR4, 0x1, URZ ;  /* 0x0000000104047899 */ /* 0x000fe2000800063f */
[----:B------:R-:W0:Y:S11]  /*02f0*/  FENCE.VIEW.ASYNC.S ;  /* 0x00000000000073c6 */ /* 0x000e360000000000 */
[----:B0-----:R0:W1:Y:S01]  /*0300*/  SYNCS.EXCH.64 URZ, [UR9], UR4 ;  /* 0x00000004093f75b2 */ /* 0x0010620008000100 */
[----:B------:R0:W2:Y:S01]  /*0310*/  SYNCS.EXCH.64 URZ, [UR9+0x20], UR6 ;  /* 0x00002006093f75b2 */ /* 0x0000a20008000100 */
[----:B------:R0:W3:Y:S01]  /*0320*/  SYNCS.EXCH.64 URZ, [UR9+0x8], UR4 ;  /* 0x00000804093f75b2 */ /* 0x0000e20008000100 */
[----:B------:R0:W4:Y:S01]  /*0330*/  SYNCS.EXCH.64 URZ, [UR9+0x28], UR6 ;  /* 0x00002806093f75b2 */ /* 0x0001220008000100 */
[----:B------:R0:W0:Y:S01]  /*0340*/  SYNCS.EXCH.64 URZ, [UR9+0x10], UR4 ;  /* 0x00001004093f75b2 */ /* 0x0000220008000100 */
[----:B------:R0:W0:Y:S01]  /*0350*/  SYNCS.EXCH.64 URZ, [UR9+0x30], UR6 ;  /* 0x00003006093f75b2 */ /* 0x0000220008000100 */
[----:B------:R0:W0:Y:S01]  /*0360*/  SYNCS.EXCH.64 URZ, [UR9+0x18], UR4 ;  /* 0x00001804093f75b2 */ /* 0x0000220008000100 */
[----:B------:R0:W0:Y:S01]  /*0370*/  SYNCS.EXCH.64 URZ, [UR9+0x38], UR6 ;  /* 0x00003806093f75b2 */ /* 0x0000220008000100 */
[----:B------:R-:W-:Y:S01]  /*0380*/  NOP ;  /* 0x0000000000007918 */ /* 0x000fe20000000000 */
.L_x_2:
[----:B------:R-:W5:Y:S01]  /*0390*/  SHFL.IDX PT, R5, R0, RZ, 0x1f ;  /* 0x00001fff00057589 */ /* 0x000f6200000e0000 */
[----:B------:R-:W-:Y:S01]  /*03a0*/  ELECT P0, URZ, PT ;  /* 0x00000000003f782f */ /* 0x000fe20003800000 */
[----:B------:R-:W-:Y:S01]  /*03b0*/  NOP ;  /* 0x0000000000007918 */ /* 0x000fe20000000000 */
[----:B------:R-:W-:Y:S01]  /*03c0*/  ELECT P1, URZ, PT ;  /* 0x00000000003f782f */ /* 0x000fe20003820000 */
[----:B------:R-:W1:Y:S01]  /*03d0*/  SHFL.IDX PT, R3, R0, RZ, 0x1f ;  /* 0x00001fff00037589 */ /* 0x000e6200000e0000 */
[----:B0-----:R-:W-:Y:S01]  /*03e0*/  UMOV UR4, 0x20 ;  /* 0x0000002000047882 */ /* 0x001fe20000000000 */
[----:B------:R-:W-:Y:S01]  /*03f0*/  UMOV UR12, 0x80 ;  /* 0x00000080000c7882 */ /* 0x000fe20000000000 */
[----:B------:R-:W-:Y:S01]  /*0400*/  NOP ;  /* 0x0000000000007918 */ /* 0x000fe20000000000 */
[----:B------:R0:W0:Y:S01]  /*0410*/  SHFL.IDX PT, R0, R2, RZ, 0x1f ;  /* 0x00001fff02007589 */ /* 0x00002200000e0000 */
[----:B------:R-:W-:Y:S01]  /*0420*/  ULDC.64 UR52, c[0x0][0x208] ;  /* 0x0000820000347ab9 */ /* 0x000fe20000000a00 */
[----:B-----5:R-:W-:-:S02]  /*0430*/  ISETP.NE.OR P0, PT, R5, RZ, !P0 ;  /* 0x000000ff0500720c */ /* 0x020fc40004705670 */
[----:B-1----:R-:W-:Y:S02]  /*0440*/  ISETP.NE.OR P1, PT, R3, RZ, !P1 ;  /* 0x000000ff0300720c */ /* 0x002fe40004f25670 */
[----:B------:R-:W-:-:S04]  /*0450*/  SHF.R.S32.HI R3, RZ, 0x1f, R4 ;  /* 0x0000001fff037819 */ /* 0x000fc80000011404 */
[----:B------:R-:W-:-:S05]  /*0460*/  LEA.HI R3, R3, R4, RZ, 0x7 ;  /* 0x0000000403037211 */ /* 0x000fca00078f38ff */
[----:B------:R-:W-:Y:S01]  /*0470*/  VOTEU.ALL UP0, P0 ;  /* 0x00000000003f7886 */ /* 0x000fe20000000000 */
[----:B------:R-:W-:Y:S01]  /*0480*/  LOP3.LUT R3, R3, 0xffffff80, RZ, 0xc0, !PT ;  /* 0xffffff8003037812 */ /* 0x000fe200078ec0ff */
[----:B------:R-:W-:-:S03]  /*0490*/  VOTEU.ALL UP1, P1 ;  /* 0x00000000003f7886 */ /* 0x000fc60000820000 */
[----:B------:R-:W1:Y:S01]  /*04a0*/  @!UP0 S2UR UR7, SR_CgaCtaId ;  /* 0x00000000000789c3 */ /* 0x000e620000008800 */
[----:B------:R-:W-:Y:S01]  /*04b0*/  @!UP0 UMOV UR6, 0x400 ;  /* 0x0000040000068882 */ /* 0x000fe20000000000 */
[----:B------:R-:W-:-:S04]  /*04c0*/  @!UP0 UIADD3 UR4, -UR4, 0x100000, URZ ;  /* 0x0010000004048890 */ /* 0x000fc8000fffe13f */
[----:B------:R-:W-:Y:S02]  /*04d0*/  @!UP0 USHF.L.U32 UR5, UR4, 0xb, URZ ;  /* 0x0000000b04058899 */ /* 0x000fe4000800063f */
[----:B------:R-:W-:Y:S01]  /*04e0*/  @!UP0 USHF.L.U32 UR4, UR4, 0x1, URZ ;  /* 0x0000000104048899 */ /* 0x000fe2000800063f */
[----:B------:R-:W-:Y:S01]  /*04f0*/  IMAD.IADD R3, R4, 0x1, -R3 ;  /* 0x0000000104037824 */ /* 0x000fe200078e0a03 */
[----:B------:R-:W-:Y:S01]  /*0500*/  @!UP1 UMOV UR10, 0x400 ;  /* 0x00000400000a9882 */ /* 0x000fe20000000000 */
[----:B------:R-:W-:Y:S01]  /*0510*/  VOTEU.ALL UP2, P1 ;  /* 0x00000000003f7886 */ /* 0x000fe20000840000 */
[----:B------:R-:W-:Y:S01]  /*0520*/  VOTEU.ALL UP3, P1 ;  /* 0x00000000003f7886 */ /* 0x000fe20000860000 */
[----:B------:R-:W-:Y:S01]  /*0530*/  VOTEU.ALL UP4, P1 ;  /* 0x00000000003f7886 */ /* 0x000fe20000880000 */
[----:B------:R-:W5:Y:S01]  /*0540*/  @!UP1 S2UR UR11, SR_CgaCtaId ;  /* 0x00000000000b99c3 */ /* 0x000f620000008800 */
[----:B------:R-:W-:Y:S01]  /*0550*/  VOTEU.ALL UP5, P1 ;  /* 0x00000000003f7886 */ /* 0x000fe200008a0000 */
[----:B------:R-:W-:Y:S01]  /*0560*/  ISETP.NE.AND P1, PT, RZ, UR15, PT ;  /* 0x0000000fff007c0c */ /* 0x000fe2000bf25270 */
[----:B-1----:R-:W-:-:S02]  /*0570*/  @!UP0 ULEA UR9, UR7, UR6, 0x18 ;  /* 0x0000000607098291 */ /* 0x002fc4000f8ec03f */
[----:B------:R-:W-:-:S04]  /*0580*/  @!UP1 UIADD3 UR6, -UR12, 0x100000, URZ ;  /* 0x001000000c069890 */ /* 0x000fc8000fffe13f */
[----:B------:R-:W-:Y:S02]  /*0590*/  @!UP1 USHF.L.U32 UR7, UR6, 0xb, URZ ;  /* 0x0000000b06079899 */ /* 0x000fe4000800063f */
[----:B------:R-:W-:Y:S01]  /*05a0*/  @!UP1 USHF.L.U32 UR6, UR6, 0x1, URZ ;  /* 0x0000000106069899 */ /* 0x000fe2000800063f */
[----:B------:R-:W-:Y:S01]  /*05b0*/  VOTEU.ALL UP0, P0 ;  /* 0x00000000003f7886 */ /* 0x000fe20000000000 */
[----:B-----5:R-:W-:Y:S01]  /*05c0*/  @!UP1 ULEA UR10, UR11, UR10, 0x18 ;  /* 0x0000000a0b0a9291 */ /* 0x020fe2000f8ec03f */
[----:B------:R-:W-:Y:S01]  /*05d0*/  VOTEU.ALL UP1, P0 ;  /* 0x00000000003f7886 */ /* 0x000fe20000020000 */
[----:B------:R-:W1:Y:S02]  /*05e0*/  FENCE.VIEW.ASYNC.S ;  /* 0x00000000000073c6 */ /* 0x000e640000000000 */
[----:B-1----:R-:W2:Y:S02]  /*05f0*/  @!UP0 SYNCS.EXCH.64 URZ, [UR9+0x70], UR4 ;  /* 0x00007004093f85b2 */ /* 0x002ea40008000100 */
[----:B------:R1:W2:Y:S01]  /*0600*/  @!UP1 SYNCS.EXCH.64 URZ, [UR9+0x78], UR4 ;  /* 0x00007804093f95b2 */ /* 0x0002a20008000100 */
[----:B------:R-:W-:Y:S01]  /*0610*/  NOP ;  /* 0x0000000000007918 */ /* 0x000fe20000000000 */
[----:B-1----:R-:W-:-:S02]  /*0620*/  ULDC.64 UR4, c[0x0][0x598] ;  /* 0x0001660000047ab9 */ /* 0x002fc40000000a00 */
[----:B------:R-:W-:Y:S02]  /*0630*/  ISETP.NE.U32.AND P0, PT, RZ, UR4, PT ;  /* 0x00000004ff007c0c */ /* 0x000fe4000bf05070 */
[----:B------:R1:W2:Y:S02]  /*0640*/  @!UP2 SYNCS.EXCH.64 URZ, [UR10+0x50], UR6 ;  /* 0x000050060a3fa5b2 */ /* 0x0002a40008000100 */
[----:B------:R-:W-:Y:S01]  /*0650*/  ISETP.NE.AND.EX P0, PT, RZ, UR5, PT, P0 ;  /* 0x00000005ff007c0c */ /* 0x000fe2000bf05300 */
[----:B------:R1:W2:Y:S01]  /*0660*/  @!UP3 SYNCS.EXCH.64 URZ, [UR10+0x58], UR6 ;  /* 0x000058060a3fb5b2 */ /* 0x0002a20008000100 */
[----:B------:R1:W2:Y:S01]  /*0670*/  @!UP4 SYNCS.EXCH.64 URZ, [UR10+0x60], UR6 ;  /* 0x000060060a3fc5b2 */ /* 0x0002a20008000100 */
[----:B------:R1:W2:Y:S01]  /*0680*/  @!UP5 SYNCS.EXCH.64 URZ, [UR10+0x68], UR6 ;  /* 0x000068060a3fd5b2 */ /* 0x0002a20008000100 */
[----:B------:R-:W-:Y:S01]  /*0690*/  NOP ;  /* 0x0000000000007918 */ /* 0x000fe20000000000 */
[----:B--234-:R-:W-:Y:S08]  /*06a0*/  BAR.SYNC.DEFER_BLOCKING 0x0 ;  /* 0x0000000000007b1d */ /* 0x01cff00000010000 */
[----:B01----:R-:W-:Y:S05]  /*06b0*/  @!P0 BRA `(.L_x_3) ;  /* 0x00000000001c8947 */ /* 0x003fea0003800000 */
[----:B------:R-:W0:Y:S02]  /*06c0*/  LDC.64 R6, c[0x0][0x598] ;  /* 0x00016600ff067b82 */ /* 0x000e240000000a00 */
[----:B0-----:R-:W2:Y:S02]  /*06d0*/  LDG.E.64 R6, desc[UR52][R6.64] ;  /* 0x0000003406067981 */ /* 0x001ea4000c1e1b00 */
[----:B--2---:R-:W-:-:S04]  /*06e0*/  ISETP.NE.U32.AND P0, PT, R6, RZ, PT ;  /* 0x000000ff0600720c */ /* 0x004fc80003f05070 */
[----:B------:R-:W-:-:S13]  /*06f0*/  ISETP.NE.AND.EX P0, PT, R7, RZ, PT, P0 ;  /* 0x000000ff0700720c */ /* 0x000fda0003f05300 */
[----:B------:R-:W-:Y:S05]  /*0700*/  @!P0 BRA `(.L_x_3) ;  /* 0x0000000000088947 */ /* 0x000fea0003800000 */
[----:B------:R1:W5:Y:S01]  /*0710*/  LD.E R22, desc[UR52][R6.64] ;  /* 0x0000003406167980 */ /* 0x000362000c101900 */
[----:B------:R-:W-:Y:S05]  /*0720*/  BRA `(.L_x_4) ;  /* 0x0000000000247947 */ /* 0x000fea0003800000 */
.L_x_3:
[----:B------:R-:W-:Y:S02]  /*0730*/  ULDC.64 UR4, c[0x0][0x588] ;  /* 0x0001620000047ab9 */ /* 0x000fe40000000a00 */
[----:B------:R-:W-:-:S04]  /*0740*/  ISETP.NE.U32.AND P0, PT, RZ, UR4, PT ;  /* 0x00000004ff007c0c */ /* 0x000fc8000bf05070 */
[----:B------:R-:W-:-:S13]  /*0750*/  ISETP.NE.AND.EX P0, PT, RZ, UR5, PT, P0 ;  /* 0x00000005ff007c0c */ /* 0x000fda000bf05300 */
[----:B------:R-:W-:Y:S05]  /*0760*/  @!P0 BRA `(.L_x_5) ;  /* 0x00000000000c8947 */ /* 0x000fea0003800000 */
[----:B------:R-:W0:Y:S02]  /*0770*/  LDC.64 R22, c[0x0][0x588] ;  /* 0x00016200ff167b82 */ /* 0x000e240000000a00 */
[----:B0-----:R0:W5:Y:S01]  /*0780*/  LDG.E R22, desc[UR52][R22.64] ;  /* 0x0000003416167981 */ /* 0x001162000c1e1900 */
[----:B------:R-:W-:Y:S05]  /*0790*/  BRA `(.L_x_4) ;  /* 0x0000000000087947 */ /* 0x000fea0003800000 */
.L_x_5:
[----:B------:R-:W-:Y:S02]  /*07a0*/  ULDC UR4, c[0x0][0x580] ;  /* 0x0001600000047ab9 */ /* 0x000fe40000000800 */
[----:B------:R-:W-:-:S07]  /*07b0*/  IMAD.U32 R22, RZ, RZ, UR4 ;  /* 0x00000004ff167e24 */ /* 0x000fce000f8e00ff */
.L_x_4:
[----:B------:R-:W-:Y:S02]  /*07c0*/  ULDC.64 UR4, c[0x0][0x5a0] ;  /* 0x0001680000047ab9 */ /* 0x000fe40000000a00 */
[----:B------:R-:W-:-:S04]  /*07d0*/  ISETP.NE.U32.AND P0, PT, RZ, UR4, PT ;  /* 0x00000004ff007c0c */ /* 0x000fc8000bf05070 */
[----:B------:R-:W-:-:S13]  /*07e0*/  ISETP.NE.AND.EX P0, PT, RZ, UR5, PT, P0 ;  /* 0x00000005ff007c0c */ /* 0x000fda000bf05300 */
[----:B------:R-:W-:Y:S05]  /*07f0*/  @!P0 BRA `(.L_x_6) ;  /* 0x00000000001c8947 */ /* 0x000fea0003800000 */
[----:B-1----:R-:W1:Y:S02]  /*0800*/  LDC.64 R6, c[0x0][0x5a0] ;  /* 0x00016800ff067b82 */ /* 0x002e640000000a00 */
[----:B-1----:R-:W2:Y:S02]  /*0810*/  LDG.E.64 R6, desc[UR52][R6.64] ;  /* 0x0000003406067981 */ /* 0x002ea4000c1e1b00 */
[----:B--2---:R-:W-:-:S04]  /*0820*/  ISETP.NE.U32.AND P0, PT, R6, RZ, PT ;  /* 0x000000ff0600720c */ /* 0x004fc80003f05070 */
[----:B------:R-:W-:-:S13]  /*0830*/  ISETP.NE.AND.EX P0, PT, R7, RZ, PT, P0 ;  /* 0x000000ff0700720c */ /* 0x000fda0003f05300 */
[----:B------:R-:W-:Y:S05]  /*0840*/  @!P0 BRA `(.L_x_6) ;  /* 0x0000000000088947 */ /* 0x000fea0003800000 */
[----:B0-----:R2:W5:Y:S01]  /*0850*/  LD.E R23, desc[UR52][R6.64] ;  /* 0x0000003406177980 */ /* 0x001562000c101900 */
[----:B------:R-:W-:Y:S05]  /*0860*/  BRA `(.L_x_7) ;  /* 0x0000000000247947 */ /* 0x000fea0003800000 */
.L_x_6:
[----:B------:R-:W-:Y:S02]  /*0870*/  ULDC.64 UR4, c[0x0][0x590] ;  /* 0x0001640000047ab9 */ /* 0x000fe40000000a00 */
[----:B------:R-:W-:-:S04]  /*0880*/  ISETP.NE.U32.AND P0, PT, RZ, UR4, PT ;  /* 0x00000004ff007c0c */ /* 0x000fc8000bf05070 */
[----:B------:R-:W-:-:S13]  /*0890*/  ISETP.NE.AND.EX P0, PT, RZ, UR5, PT, P0 ;  /* 0x00000005ff007c0c */ /* 0x000fda000bf05300 */
[----:B------:R-:W-:Y:S05]  /*08a0*/  @!P0 BRA `(.L_x_8) ;  /* 0x00000000000c8947 */ /* 0x000fea0003800000 */
[----:B-1----:R-:W0:Y:S02]  /*08b0*/  LDC.64 R6, c[0x0][0x590] ;  /* 0x00016400ff067b82 */ /* 0x002e240000000a00 */
[----:B0-----:R0:W5:Y:S01]  /*08c0*/  LDG.E R23, desc[UR52][R6.64] ;  /* 0x0000003406177981 */ /* 0x001162000c1e1900 */
[----:B------:R-:W-:Y:S05]  /*08d0*/  BRA `(.L_x_7) ;  /* 0x0000000000087947 */ /* 0x000fea0003800000 */
.L_x_8:
[----:B------:R-:W-:Y:S02]  /*08e0*/  ULDC UR4, c[0x0][0x584] ;  /* 0x0001610000047ab9 */ /* 0x000fe40000000800 */
[----:B0-----:R-:W-:-:S07]  /*08f0*/  IMAD.U32 R23, RZ, RZ, UR4 ;  /* 0x00000004ff177e24 */ /* 0x001fce000f8e00ff */
.L_x_7:
[----:B------:R-:W3:Y:S01]  /*0900*/  S2UR UR10, SR_CTAID.Y ;  /* 0x00000000000a79c3 */ /* 0x000ee20000002600 */
[----:B------:R-:W-:Y:S01]  /*0910*/  ULDC UR5, c[0x0][0x65c] ;  /* 0x0001970000057ab9 */ /* 0x000fe20000000800 */
[----:B------:R-:W-:Y:S01]  /*0920*/  UISETP.NE.AND UP0, UPT, UR15, 0x2, UPT ;  /* 0x000000020f00788c */ /* 0x000fe2000bf05270 */
[----:B------:R-:W-:Y:S01]  /*0930*/  PRMT R5, RZ, 0x7610, R5 ;  /* 0x00007610ff057816 */ /* 0x000fe20000000005 */
[----:B------:R-:W-:Y:S01]  /*0940*/  UISETP.NE.AND UP2, UPT, UR5, 0x1, UPT ;  /* 0x000000010500788c */ /* 0x000fe2000bf45270 */
[----:B------:R-:W-:Y:S02]  /*0950*/  IMAD.MOV.U32 R18, RZ, RZ, -0x1 ;  /* 0xffffffffff127424 */ /* 0x000fe400078e00ff */
[----:B------:R-:W-:Y:S01]  /*0960*/  IMAD.MOV.U32 R19, RZ, RZ, -0x1 ;  /* 0xffffffffff137424 */ /* 0x000fe200078e00ff */
[----:B------:R-:W4:Y:S01]  /*0970*/  S2UR UR4, SR_CTAID.X ;  /* 0x00000000000479c3 */ /* 0x000f220000002500 */
[----:B------:R-:W-:-:S06]  /*0980*/  UP2UR UR38, UPR, URZ, 0x4 ;  /* 0x000000043f267883 */ /* 0x000fcc0008000000 */
[----:B------:R-:W-:Y:S01]  /*0990*/  @UP2 ULDC UR12, c[0x0][0x10] ;  /* 0x00000400000c2ab9 */ /* 0x000fe20000000800 */
[----:B------:R-:W-:Y:S01]  /*09a0*/  @UP2 UMOV UR7, URZ ;  /* 0x0000003f00072c82 */ /* 0x000fe20008000000 */
[----:B------:R-:W-:Y:S01]  /*09b0*/  @UP2 UMOV UR5, URZ ;  /* 0x0000003f00052c82 */ /* 0x000fe20008000000 */
[----:B012---:R-:W0:Y:S01]  /*09c0*/  LDC.64 R6, c[0x0][0x650] ;  /* 0x00019400ff067b82 */ /* 0x007e220000000a00 */
[----:B---3--:R-:W-:Y:S02]  /*09d0*/  @UP2 UMOV UR9, UR10 ;  /* 0x0000000a00092c82 */ /* 0x008fe40008000000 */
[----:B------:R-:W-:Y:S01]  /*09e0*/  @UP2 UMOV UR6, UR9 ;  /* 0x0000000900062c82 */ /* 0x000fe20008000000 */
[----:B------:R-:W-:Y:S01]  /*09f0*/  @!UP2 UMOV UR9, UR10 ;  /* 0x0000000a0009ac82 */ /* 0x000fe20008000000 */
[----:B----4-:R-:W-:-:S03]  /*0a00*/  @UP2 UIMAD.WIDE.U32 UR12, UR4, UR12, UR6 ;  /* 0x0000000c040c22a5 */ /* 0x010fc6000f8e0006 */
[----:B------:R-:W-:Y:S01]  /*0a10*/  @!UP2 ULDC UR6, c[0x0][0xc] ;  /* 0x000003000006aab9 */ /* 0x000fe20000000800 */
[----:B------:R-:W-:Y:S01]  /*0a20*/  @UP2 UIADD3 UR14, UR13, UR5, URZ ;  /* 0x000000050d0e2290 */ /* 0x000fe2000fffe03f */
[----:B------:R-:W-:Y:S02]  /*0a30*/  ULDC UR10, c[0x0][0xc] ;  /* 0x00000300000a7ab9 */ /* 0x000fe40000000800 */
[----:B------:R-:W-:Y:S01]  /*0a40*/  UMOV UR5, URZ ;  /* 0x0000003f00057c82 */ /* 0x000fe20008000000 */
[----:B------:R-:W-:Y:S01]  /*0a50*/  ULDC UR11, c[0x0][0x10] ;  /* 0x00000400000b7ab9 */ /* 0x000fe20000000800 */
[----:B------:R-:W-:Y:S02]  /*0a60*/  @!UP2 UIMAD.WIDE.U32 UR6, UR6, UR9, UR4 ;  /* 0x000000090606a2a5 */ /* 0x000fe4000f8e0004 */
[----:B------:R-:W-:Y:S01]  /*0a70*/  UIMAD.WIDE.U32 UR10, UR10, UR11, URZ ;  /* 0x0000000b0a0a72a5 */ /* 0x000fe2000f8e003f */
[----:B------:R-:W-:-:S03]  /*0a80*/  ULDC UR13, c[0x0][0x14] ;  /* 0x00000500000d7ab9 */ /* 0x000fc60000000800 */
[----:B------:R-:W-:Y:S02]  /*0a90*/  UIMAD.WIDE.U32 UR50, UR10, UR13, URZ ;  /* 0x0000000d0a3272a5 */ /* 0x000fe4000f8e003f */
[----:B------:R-:W-:Y:S01]  /*0aa0*/  UIMAD UR37, UR11, UR13, URZ ;  /* 0x0000000d0b2572a4 */ /* 0x000fe2000f8e023f */
[----:B------:R-:W-:Y:S01]  /*0ab0*/  @!UP2 UMOV UR12, UR6 ;  /* 0x00000006000cac82 */ /* 0x000fe20008000000 */
[----:B------:R-:W-:Y:S02]  /*0ac0*/  @!UP2 UMOV UR14, UR7 ;  /* 0x00000007000eac82 */ /* 0x000fe40008000000 */
[----:B------:R-:W-:Y:S02]  /*0ad0*/  UIADD3 UR37, UR51, UR37, URZ ;  /* 0x0000002533257290 */ /* 0x000fe4000fffe03f */
[----:B------:R-:W-:-:S04]  /*0ae0*/  UIADD3 UR6, UP1, UR12, UR50, URZ ;  /* 0x000000320c067290 */ /* 0x000fc8000ff3e03f */
[----:B------:R-:W-:Y:S02]  /*0af0*/  UIADD3.X UR7, UR14, UR37, URZ, UP1, !UPT ;  /* 0x000000250e077290 */ /* 0x000fe40008ffe43f */
[----:B------:R-:W-:Y:S02]  /*0b00*/  USEL UR6, UR6, UR12, !UP0 ;  /* 0x0000000c06067287 */ /* 0x000fe4000c000000 */
[----:B------:R-:W-:-:S04]  /*0b10*/  USEL UR7, UR7, UR14, !UP0 ;  /* 0x0000000e07077287 */ /* 0x000fc8000c000000 */
[----:B0-----:R-:W-:Y:S01]  /*0b20*/  ISETP.LE.U32.AND P0, PT, R6, UR6, PT ;  /* 0x0000000606007c0c */ /* 0x001fe2000bf03070 */
[----:B------:R-:W-:Y:S02]  /*0b30*/  IMAD.U32 R16, RZ, RZ, UR6 ;  /* 0x00000006ff107e24 */ /* 0x000fe4000f8e00ff */
[----:B------:R-:W-:Y:S02]  /*0b40*/  IMAD.U32 R2, RZ, RZ, UR7 ;  /* 0x00000007ff027e24 */ /* 0x000fe4000f8e00ff */
[----:B------:R-:W-:-:S03]  /*0b50*/  IMAD.U32 R17, RZ, RZ, UR7 ;  /* 0x00000007ff117e24 */ /* 0x000fc6000f8e00ff */
[----:B------:R-:W-:Y:S01]  /*0b60*/  ISETP.GE.U32.AND.EX P0, PT, R2, R7, PT, P0 ;  /* 0x000000070200720c */ /* 0x000fe20003f06100 */
[----:B------:R-:W-:-:S12]  /*0b70*/  IMAD.MOV.U32 R2, RZ, RZ, -0x1 ;  /* 0xffffffffff027424 */ /* 0x000fd800078e00ff */
[----:B------:R-:W-:Y:S05]  /*0b80*/  @P0 BRA `(.L_x_9) ;  /* 0x00000004008c0947 */ /* 0x000fea0003800000 */
[----:B------:R-:W-:Y:S01]  /*0b90*/  I2FP.F32.U32 R2, UR4 ;  /* 0x0000000400027c45 */ /* 0x000fe20008201000 */
[----:B------:R-:W-:Y:S01]  /*0ba0*/  ULDC.64 UR16, c[0x0][0x628] ;  /* 0x00018a0000107ab9 */ /* 0x000fe20000000a00 */
[----:B------:R-:W-:Y:S01]  /*0bb0*/  ULDC UR6, c[0x0][0x150] ;  /* 0x0000540000067ab9 */ /* 0x000fe20000000800 */
[----:B------:R-:W-:Y:S01]  /*0bc0*/  ISETP.NE.U32.AND P0, PT, RZ, UR16, PT ;  /* 0x00000010ff007c0c */ /* 0x000fe2000bf05070 */
[----:B------:R-:W-:Y:S01]  /*0bd0*/  ULDC UR15, c[0x0][0x630] ;  /* 0x00018c00000f7ab9 */ /* 0x000fe20000000800 */
[----:B------:R-:W-:Y:S01]  /*0be0*/  FMUL R2, R2, UR6 ;  /* 0x0000000602027c20 */ /* 0x000fe20008400000 */
[----:B------:R-:W-:Y:S01]  /*0bf0*/  R2UR UR19, R16 ;  /* 0x00000000101372ca */ /* 0x000fe200000e0000 */
[----:B------:R-:W-:Y:S01]  /*0c00*/  ULDC UR21, c[0x0][0x154] ;  /* 0x0000550000157ab9 */ /* 0x000fe20000000800 */
[----:B------:R-:W-:Y:S01]  /*0c10*/  ISETP.NE.AND.EX P0, PT, RZ, UR17, PT, P0 ;  /* 0x00000011ff007c0c */ /* 0x000fe2000bf05300 */
[----:B------:R0:W1:Y:S01]  /*0c20*/  F2I.U32.TRUNC.NTZ R5, R2 ;  /* 0x0000000200057305 */ /* 0x000062000020f000 */
[----:B------:R-:W-:-:S02]  /*0c30*/  R2UR UR20, R17 ;  /* 0x00000000111472ca */ /* 0x000fc400000e0000 */
[----:B------:R-:W-:Y:S02]  /*0c40*/  R2UR UR6, R16 ;  /* 0x00000000100672ca */ /* 0x000fe400000e0000 */
[----:B------:R-:W-:-:S07]  /*0c50*/  R2UR UR7, R17 ;  /* 0x00000000110772ca */ /* 0x000fce00000e0000 */
[----:B0-----:R-:W-:Y:S08]  /*0c60*/  @!P0 BRA `(.L_x_10) ;  /* 0x0000000000308947 */ /* 0x001ff00003800000 */
[----:B------:R-:W-:Y:S01]  /*0c70*/  R2UR UR6, R16 ;  /* 0x00000000100672ca */ /* 0x000fe200000e0000 */
[----:B------:R-:W-:Y:S01]  /*0c80*/  ULDC UR12, c[0x0][0x634] ;  /* 0x00018d00000c7ab9 */ /* 0x000fe20000000800 */
[----:B------:R-:W-:-:S11]  /*0c90*/  R2UR UR14, R17 ;  /* 0x00000000110e72ca */ /* 0x000fd600000e0000 */
[----:B------:R-:W-:-:S04]  /*0ca0*/  UIADD3 UR12, UP1, UR6, UR12, URZ ;  /* 0x0000000c060c7290 */ /* 0x000fc8000ff3e03f */
[----:B------:R-:W-:-:S04]  /*0cb0*/  UIADD3.X UR14, URZ, UR14, URZ, UP1, !UPT ;  /* 0x0000000e3f0e7290 */ /* 0x000fc80008ffe43f */
[----:B------:R-:W-:-:S04]  /*0cc0*/  UIMAD.WIDE.U32 UR6, UR14, UR16, URZ ;  /* 0x000000100e0672a5 */ /* 0x000fc8000f8e003f */
[----:B------:R-:W-:Y:S02]  /*0cd0*/  UIMAD.WIDE.U32 UR10, UP1, UR12, UR17, UR6 ;  /* 0x000000110c0a72a5 */ /* 0x000fe4000f820006 */
[----:B------:R-:W-:Y:S02]  /*0ce0*/  UIMAD.WIDE.U32 UR6, UR12, UR16, URZ ;  /* 0x000000100c0672a5 */ /* 0x000fe4000f8e003f */
[----:B------:R-:W-:Y:S02]  /*0cf0*/  UIADD3.X UR13, URZ, URZ, URZ, UP1, !UPT ;  /* 0x0000003f3f0d7290 */ /* 0x000fe40008ffe43f */
[----:B------:R-:W-:Y:S01]  /*0d00*/  UIADD3 URZ, UP1, UR7, UR10, URZ ;  /* 0x0000000a073f7290 */ /* 0x000fe2000ff3e03f */
[----:B------:R-:W-:-:S03]  /*0d10*/  UMOV UR12, UR11 ;  /* 0x0000000b000c7c82 */ /* 0x000fc60008000000 */
[----:B------:R-:W-:-:S12]  /*0d20*/  UIMAD.WIDE.U32.X UR6, UR14, UR17, UR12, UP1 ;  /* 0x000000110e0672a5 */ /* 0x000fd800088e040c */
.L_x_10:
[----:B------:R-:W-:Y:S01]  /*0d30*/  USHF.R.U64 UR5, UR6, UR15, UR7 ;  /* 0x0000000f06057299 */ /* 0x000fe20008001207 */
[----:B------:R-:W-:Y:S01]  /*0d40*/  I2FP.F32.U32 R2, UR9 ;  /* 0x0000000900027c45 */ /* 0x000fe20008201000 */
[----:B------:R-:W-:Y:S01]  /*0d50*/  USHF.R.U32.HI UR6, URZ, UR15, UR7 ;  /* 0x0000000f3f067299 */ /* 0x000fe20008011607 */
[----:B-1----:R-:W-:Y:S01]  /*0d60*/  R2UR UR14, R5 ;  /* 0x00000000050e72ca */ /* 0x002fe200000e0000 */
[----:B------:R-:W-:Y:S02]  /*0d70*/  UIADD3 UR17, UP1, URZ, -UR5, URZ ;  /* 0x800000053f117290 */ /* 0x000fe4000ff3e03f */
[----:B------:R-:W-:Y:S01]  /*0d80*/  FMUL R2, R2, UR21 ;  /* 0x0000001502027c20 */ /* 0x000fe20008400000 */
[----:B------:R-:W-:Y:S01]  /*0d90*/  ULDC.64 UR10, c[0x0][0x620] ;  /* 0x00018800000a7ab9 */ /* 0x000fe20000000a00 */
[----:B------:R-:W-:Y:S01]  /*0da0*/  UIADD3.X UR6, URZ, ~UR6, URZ, UP1, !UPT ;  /* 0x800000063f067290 */ /* 0x000fe20008ffe43f */
[----:B------:R-:W-:Y:S01]  /*0db0*/  UMOV UR12, UR19 ;  /* 0x00000013000c7c82 */ /* 0x000fe20008000000 */
[----:B------:R-:W-:-:S02]  /*0dc0*/  UMOV UR13, UR20 ;  /* 0x00000014000d7c82 */ /* 0x000fc40008000000 */
[----:B------:R-:W-:Y:S01]  /*0dd0*/  UIMAD UR6, UR6, UR10, URZ ;  /* 0x0000000a060672a4 */ /* 0x000fe2000f8e023f */
[----:B------:R-:W0:Y:S01]  /*0de0*/  F2I.U32.TRUNC.NTZ R2, R2 ;  /* 0x0000000200027305 */ /* 0x000e22000020f000 */
[----:B------:R-:W-:Y:S02]  /*0df0*/  UIMAD.WIDE.U32 UR12, UR17, UR10, UR12 ;  /* 0x0000000a110c72a5 */ /* 0x000fe4000f8e000c */
[----:B------:R-:W-:Y:S01]  /*0e00*/  UIMAD UR17, UR17, UR11, UR6 ;  /* 0x0000000b111172a4 */ /* 0x000fe2000f8e0206 */
[----:B------:R-:W-:Y:S01]  /*0e10*/  ULDC UR24, c[0x0][0x658] ;  /* 0x0001960000187ab9 */ /* 0x000fe20000000800 */
[----:B------:R-:W-:Y:S02]  /*0e20*/  UMOV UR22, 0xffffffff ;  /* 0xffffffff00167882 */ /* 0x000fe40000000000 */
[----:B------:R-:W-:Y:S01]  /*0e30*/  UIADD3 UR17, UR13, UR17, URZ ;  /* 0x000000110d117290 */ /* 0x000fe2000fffe03f */
[----:B------:R-:W-:Y:S01]  /*0e40*/  ULDC UR19, c[0x0][0x618] ;  /* 0x0001860000137ab9 */ /* 0x000fe20000000800 */
[----:B------:R-:W-:Y:S01]  /*0e50*/  ULDC.64 UR6, c[0x0][0x640] ;  /* 0x0001900000067ab9 */ /* 0x000fe20000000a00 */
[----:B------:R-:W-:Y:S01]  /*0e60*/  USHF.L.U32 UR13, UR22, UR24, URZ ;  /* 0x00000018160d7299 */ /* 0x000fe2000800063f */
[----:B------:R-:W-:Y:S01]  /*0e70*/  ISETP.NE.U32.AND P0, PT, RZ, UR6, PT ;  /* 0x00000006ff007c0c */ /* 0x000fe2000bf05070 */
[----:B------:R-:W-:-:S02]  /*0e80*/  USHF.R.U64 UR22, UR12, UR19, UR17 ;  /* 0x000000130c167299 */ /* 0x000fc40008001211 */
[----:B------:R-:W-:Y:S01]  /*0e90*/  USHF.R.U32.HI UR12, URZ, UR19, UR17 ;  /* 0x000000133f0c7299 */ /* 0x000fe20008011611 */
[----:B0-----:R-:W-:Y:S01]  /*0ea0*/  R2UR UR16, R2 ;  /* 0x00000000021072ca */ /* 0x001fe200000e0000 */
[----:B------:R-:W-:Y:S01]  /*0eb0*/  ULDC UR21, c[0x0][0x608] ;  /* 0x0001820000157ab9 */ /* 0x000fe20000000800 */
[----:B------:R-:W-:Y:S01]  /*0ec0*/  ISETP.NE.AND.EX P0, PT, RZ, UR7, PT, P0 ;  /* 0x00000007ff007c0c */ /* 0x000fe2000bf05300 */
[----:B------:R-:W-:Y:S02]  /*0ed0*/  USHF.R.U64 UR26, UR22, UR21, UR12 ;  /* 0x00000015161a7299 */ /* 0x000fe4000800120c */
[----:B------:R-:W-:Y:S01]  /*0ee0*/  USHF.R.U32.HI UR12, URZ, UR21, UR12 ;  /* 0x000000153f0c7299 */ /* 0x000fe2000801160c */
[----:B------:R-:W-:Y:S01]  /*0ef0*/  UMOV UR20, 0x1 ;  /* 0x0000000100147882 */ /* 0x000fe20000000000 */
[----:B------:R-:W-:Y:S02]  /*0f00*/  UIADD3 UR14, -UR14, URZ, URZ ;  /* 0x0000003f0e0e7290 */ /* 0x000fe4000fffe13f */
[----:B------:R-:W-:-:S02]  /*0f10*/  USHF.R.U64 UR27, UR26, UR24, UR12 ;  /* 0x000000181a1b7299 */ /* 0x000fc4000800120c */
[----:B------:R-:W-:Y:S01]  /*0f20*/  USHF.L.U32 UR19, UR20, UR24, URZ ;  /* 0x0000001814137299 */ /* 0x000fe2000800063f */
[----:B------:R-:W-:Y:S01]  /*0f30*/  ULDC UR15, c[0x0][0x144] ;  /* 0x00005100000f7ab9 */ /* 0x000fe20000000800 */
[----:B------:R-:W-:Y:S01]  /*0f40*/  ULDC UR10, c[0x0][0x600] ;  /* 0x00018000000a7ab9 */ /* 0x000fe20000000800 */
[----:B------:R-:W-:Y:S02]  /*0f50*/  ULOP3.LUT UR20, URZ, UR13, URZ, 0x33, !UPT ;  /* 0x0000000d3f147292 */ /* 0x000fe4000f8e333f */
[----:B------:R-:W-:Y:S02]  /*0f60*/  USHF.R.U32.HI UR13, URZ, UR24, UR12 ;  /* 0x000000183f0d7299 */ /* 0x000fe4000801160c */
[----:B------:R-:W-:Y:S02]  /*0f70*/  UIADD3 UR11, UR10, -0x1, URZ ;  /* 0xffffffff0a0b7890 */ /* 0x000fe4000fffe03f */
[----:B------:R-:W-:Y:S02]  /*0f80*/  UIADD3 UR23, -UR16, URZ, URZ ;  /* 0x0000003f10177290 */ /* 0x000fe4000fffe13f */
[----:B------:R-:W-:Y:S01]  /*0f90*/  UIMAD UR4, UR15, UR14, UR4 ;  /* 0x0000000e0f0472a4 */ /* 0x000fe2000f8e0204 */
[----:B------:R-:W-:Y:S01]  /*0fa0*/  ULDC UR28, c[0x0][0x148] ;  /* 0x00005200001c7ab9 */ /* 0x000fe20000000800 */
[----:B------:R-:W-:Y:S01]  /*0fb0*/  ULDC UR24, c[0x0][0x648] ;  /* 0x0001920000187ab9 */ /* 0x000fe20000000800 */
[----:B------:R-:W-:Y:S01]  /*0fc0*/  ULDC UR25, c[0x0][0x638] ;  /* 0x00018e0000197ab9 */ /* 0x000fe20000000800 */
[----:B------:R-:W-:Y:S01]  /*0fd0*/  UMOV UR12, UR27 ;  /* 0x0000001b000c7c82 */ /* 0x000fe20008000000 */
[----:B------:R-:W-:Y:S07]  /*0fe0*/  @!P0 BRA `(.L_x_11) ;  /* 0x0000000000308947 */ /* 0x000fee0003800000 */
[----:B------:R-:W-:Y:S02]  /*0ff0*/  ULDC UR16, c[0x0][0x64c] ;  /* 0x0001930000107ab9 */ /* 0x000fe40000000800 */
        /* <DEDUP_REMOVED lines=8> */
[----:B------:R-:W-:-:S07]  /*1080*/  UIMAD.WIDE.U32.X UR6, UR21, UR7, UR16, UP1 ;  /* 0x00000007150672a5 */ /* 0x000fce00088e0410 */
[----:B------:R-:W-:Y:S01]  /*1090*/  UMOV UR12, UR6 ;  /* 0x00000006000c7c82 */ /* 0x000fe20008000000 */
[----:B------:R-:W-:-:S05]  /*10a0*/  UMOV UR13, UR7 ;  /* 0x00000007000d7c82 */ /* 0x000fca0008000000 */
.L_x_11:
[----:B------:R-:W-:Y:S01]  /*10b0*/  UISETP.NE.AND UP1, UPT, UR38, URZ, UPT ;  /* 0x0000003f2600728c */ /* 0x000fe2000bf25270 */
[----:B------:R-:W-:Y:S01]  /*10c0*/  IMAD.MOV.U32 R5, RZ, RZ, 0x1 ;  /* 0x00000001ff057424 */ /* 0x000fe200078e00ff */
[----:B------:R-:W-:Y:S01]  /*10d0*/  USHF.R.U64 UR6, UR12, UR24, UR13 ;  /* 0x000000180c067299 */ /* 0x000fe2000800120d */
[----:B------:R-:W-:Y:S01]  /*10e0*/  IMAD.U32 R19, RZ, RZ, UR5 ;  /* 0x00000005ff137e24 */ /* 0x000fe2000f8e00ff */
[----:B------:R-:W-:Y:S02]  /*10f0*/  ULOP3.LUT UR20, UR26, UR20, URZ, 0xc0, !UPT ;  /* 0x000000141a147292 */ /* 0x000fe4000f8ec03f */
[----:B------:R-:W-:Y:S02]  /*1100*/  UIADD3 UR7, -UR6, URZ, URZ ;  /* 0x0000003f06077290 */ /* 0x000fe4000fffe13f */
[----:B------:R-:W-:Y:S02]  /*1110*/  UIMAD UR19, UR19, UR6, UR20 ;  /* 0x00000006131372a4 */ /* 0x000fe4000f8e0214 */
[----:B------:R-:W-:-:S02]  /*1120*/  ULOP3.LUT UR11, UR22, UR11, URZ, 0xc0, !UPT ;  /* 0x0000000b160b7292 */ /* 0x000fc4000f8ec03f */
[----:B------:R-:W-:Y:S02]  /*1130*/  @UP1 UIMAD UR4, UR28, UR23, UR9 ;  /* 0x000000171c0412a4 */ /* 0x000fe4000f8e0209 */
[----:B------:R-:W-:-:S03]  /*1140*/  UIMAD UR6, UR7, UR25, UR27 ;  /* 0x00000019070672a4 */ /* 0x000fc6000f8e021b */
[----:B------:R-:W-:Y:S01]  /*1150*/  ULDC UR7, c[0x0][0x610] ;  /* 0x0001840000077ab9 */ /* 0x000fe20000000800 */
[----:B------:R-:W-:Y:S02]  /*1160*/  UIMAD UR6, UR6, UR10, UR11 ;  /* 0x0000000a060672a4 */ /* 0x000fe4000f8e020b */
[----:B------:R-:W-:-:S04]  /*1170*/  UIMAD UR4, UR19, UR7, UR4 ;  /* 0x00000007130472a4 */ /* 0x000fc8000f8e0204 */
[----:B------:R-:W-:Y:S02]  /*1180*/  USEL UR7, UR6, UR4, !UP1 ;  /* 0x0000000406077287 */ /* 0x000fe4000c800000 */
[----:B------:R-:W-:-:S04]  /*1190*/  USEL UR4, UR4, UR6, !UP1 ;  /* 0x0000000604047287 */ /* 0x000fc8000c800000 */
[----:B------:R-:W-:Y:S02]  /*11a0*/  IMAD.U32 R2, RZ, RZ, UR7 ;  /* 0x00000007ff027e24 */ /* 0x000fe4000f8e00ff */
[----:B------:R-:W-:-:S07]  /*11b0*/  IMAD.U32 R18, RZ, RZ, UR4 ;  /* 0x00000004ff127e24 */ /* 0x000fce000f8e00ff */
.L_x_9:
[----:B------:R-:W-:Y:S02]  /*11c0*/  ULDC UR4, c[0x0][0x28c] ;  /* 0x0000a30000047ab9 */ /* 0x000fe40000000800 */
[----:B------:R-:W-:-:S04]  /*11d0*/  UIADD3 UR4, UR4, 0x3f, URZ ;  /* 0x0000003f04047890 */ /* 0x000fc8000fffe03f */
[----:B------:R-:W-:-:S04]  /*11e0*/  USHF.R.S32.HI UR5, URZ, 0x1f, UR4 ;  /* 0x0000001f3f057899 */ /* 0x000fc80008011404 */
[----:B------:R-:W-:-:S04]  /*11f0*/  ULEA.HI UR5, UR5, UR4, URZ, 0x6 ;  /* 0x0000000405057291 */ /* 0x000fc8000f8f303f */
[----:B------:R-:W-:Y:S01]  /*1200*/  USHF.R.S32.HI UR39, URZ, 0x6, UR5 ;  /* 0x000000063f277899 */ /* 0x000fe20008011405 */
[----:B------:R-:W-:Y:S11]  /*1210*/  @!P1 BRA `(.L_x_12) ;  /* 0x00000038006c9947 */ /* 0x000ff60003800000 */
[----:B------:R-:W-:-:S06]  /*1220*/  UISETP.GT.U32.AND UP1, UPT, UR18, 0x1, UPT ;  /* 0x000000011200788c */ /* 0x000fcc000bf24070 */
[----:B------:R-:W-:-:S13]  /*1230*/  PLOP3.LUT P0, PT, PT, PT, UP1, 0x80, 0x0 ;  /* 0x000000000000781c */ /* 0x000fda0003f0f018 */
[----:B------:R-:W-:Y:S05]  /*1240*/  @P0 EXIT ;  /* 0x000000000000094d */ /* 0x000fea0003800000 */
.L_x_13:
[----:B------:R-:W-:-:S08]  /*1250*/  NOP ;  /* 0x0000000000007918 */ /* 0x000fd00000000000 */
[----:B------:R-:W0:Y:S02]  /*1260*/  USETMAXREG.TRY_ALLOC.CTAPOOL UP1, 0xe8 ;  /* 0x000000e8000079c8 */ /* 0x000e240008020600 */
[----:B0-----:R-:W-:-:S13]  /*1270*/  PLOP3.LUT P0, PT, PT, PT, UP1, 0x80, 0x0 ;  /* 0x000000000000781c */ /* 0x001fda0003f0f018 */
[----:B------:R-:W-:Y:S05]  /*1280*/  @!P0 BRA `(.L_x_13) ;  /* 0xfffffffc00f08947 */ /* 0x000fea000383ffff */
[----:B------:R-:W-:-:S13]  /*1290*/  LOP3.LUT P0, RZ, R5, 0xff, RZ, 0xc0, !PT ;  /* 0x000000ff05ff7812 */ /* 0x000fda000780c0ff */
[----:B------:R-:W-:Y:S05]  /*12a0*/  @!P0 EXIT ;  /* 0x000000000000894d */ /* 0x000fea0003800000 */
[----:B------:R-:W0:Y:S01]  /*12b0*/  S2UR UR5, SR_CgaCtaId ;  /* 0x00000000000579c3 */ /* 0x000e220000008800 */
[----:B------:R-:W-:Y:S01]  /*12c0*/  VIADD R6, R0, 0xffffffff ;  /* 0xffffffff00067836 */ /* 0x000fe20000000000 */
[----:B------:R-:W-:Y:S01]  /*12d0*/  SHF.R.S32.HI R0, RZ, 0x1f, R3 ;  /* 0x0000001fff007819 */ /* 0x000fe20000011403 */
[----:B------:R-:W-:Y:S01]  /*12e0*/  USHF.R.U32.HI UR4, URZ, 0x2, UR39 ;  /* 0x000000023f047899 */ /* 0x000fe20008011627 */
[----:B------:R-:W-:Y:S02]  /*12f0*/  UMOV UR42, 0x400 ;  /* 0x00000400002a7882 */ /* 0x000fe40000000000 */
[----:B------:R-:W-:Y:S01]  /*1300*/  R2UR UR49, R6 ;  /* 0x00000000063172ca */ /* 0x000fe200000e0000 */
[----:B------:R-:W-:Y:S01]  /*1310*/  ULOP3.LUT UR43, UR39, 0x3, URZ, 0xc0, !UPT ;  /* 0x00000003272b7892 */ /* 0x000fe2000f8ec03f */
[CC--:B------:R-:W-:Y:S01]  /*1320*/  LEA.HI R4, R0.reuse, R3.reuse, RZ, 0x2 ;  /* 0x0000000300047211 */ /* 0x0c0fe200078f10ff */
[----:B------:R-:W-:Y:S01]  /*1330*/  ULOP3.LUT UR4, UR4, 0x1, URZ, 0xc0, !UPT ;  /* 0x0000000104047892 */ /* 0x000fe2000f8ec03f */
[----:B------:R-:W-:Y:S01]  /*1340*/  LEA.HI R0, R0, R3, RZ, 0x5 ;  /* 0x0000000300007211 */ /* 0x000fe200078f28ff */
[----:B------:R-:W-:Y:S01]  /*1350*/  USEL UR43, UR43, URZ, !UP0 ;  /* 0x0000003f2b2b7287 */ /* 0x000fe2000c000000 */
[--C-:B------:R-:W-:Y:S01]  /*1360*/  SHF.R.S32.HI R56, RZ, 0x2, R4.reuse ;  /* 0x00000002ff387819 */ /* 0x100fe20000011404 */
[----:B------:R-:W-:Y:S01]  /*1370*/  UISETP.EQ.U32.AND UP0, UPT, UR4, 0x1, !UP0 ;  /* 0x000000010400788c */ /* 0x000fe2000c702070 */
[----:B------:R-:W-:Y:S01]  /*1380*/  SHF.R.S32.HI R5, RZ, 0x1f, R4 ;  /* 0x0000001fff057819 */ /* 0x000fe20000011404 */
[----:B------:R-:W-:Y:S01]  /*1390*/  UISETP.LT.AND UP1, UPT, UR39, 0x1, UPT ;  /* 0x000000012700788c */ /* 0x000fe2000bf21270 */
[----:B------:R-:W-:Y:S01]  /*13a0*/  LOP3.LUT R58, R4, 0xfffffffc, RZ, 0xc0, !PT ;  /* 0xfffffffc043a7812 */ /* 0x000fe200078ec0ff */
[----:B------:R-:W-:Y:S01]  /*13b0*/  ULDC UR6, c[0x0][0x284] ;  /* 0x0000a10000067ab9 */ /* 0x000fe20000000800 */
[----:B------:R-:W-:Y:S01]  /*13c0*/  LEA.HI R5, R5, R56, RZ, 0x3 ;  /* 0x0000003805057211 */ /* 0x000fe200078f18ff */
[----:B------:R-:W-:Y:S01]  /*13d0*/  USHF.L.U32 UR49, UR49, 0x3, URZ ;  /* 0x0000000331317899 */ /* 0x000fe2000800063f */
[----:B------:R-:W-:Y:S01]  /*13e0*/  ISETP.NE.AND P0, PT, R6, RZ, PT ;  /* 0x000000ff0600720c */ /* 0x000fe20003f05270 */
[----:B------:R-:W-:Y:S01]  /*13f0*/  USEL UR45, UR39, 0x1, UP1 ;  /* 0x00000001272d7887 */ /* 0x000fe20008800000 */
[----:B------:R-:W-:Y:S01]  /*1400*/  LOP3.LUT R5, R5, 0xfffffff8, RZ, 0xc0, !PT ;  /* 0xfffffff805057812 */ /* 0x000fe200078ec0ff */
[----:B------:R-:W-:Y:S01]  /*1410*/  IMAD.IADD R58, R3, 0x1, -R58 ;  /* 0x00000001033a7824 */ /* 0x000fe200078e0a3a */
[----:B0-----:R-:W-:Y:S01]  /*1420*/  ULEA UR42, UR5, UR42, 0x18 ;  /* 0x0000002a052a7291 */ /* 0x001fe2000f8ec03f */
[----:B------:R-:W-:Y:S01]  /*1430*/  IMAD.U32 R60, RZ, RZ, UR49 ;  /* 0x00000031ff3c7e24 */ /* 0x000fe2000f8e00ff */
[----:B------:R-:W-:Y:S01]  /*1440*/  SEL R68, RZ, 0x1, P0 ;  /* 0x00000001ff447807 */ /* 0x000fe20000000000 */
[----:B------:R-:W-:Y:S01]  /*1450*/  IMAD.IADD R56, R56, 0x1, -R5 ;  /* 0x0000000138387824 */ /* 0x000fe200078e0a05 */
[----:B------:R-:W-:Y:S01]  /*1460*/  UIADD3 UR44, UR42, 0x50, URZ ;  /* 0x000000502a2c7890 */ /* 0x000fe2000fffe03f */
[----:B------:R-:W-:Y:S01]  /*1470*/  SHF.R.S32.HI R5, RZ, 0x5, R0 ;  /* 0x00000005ff057819 */ /* 0x000fe20000011400 */
[----:B------:R-:W-:Y:S01]  /*1480*/  UIADD3 UR4, UR42, 0x180, URZ ;  /* 0x000001802a047890 */ /* 0x000fe2000fffe03f */
[C---:B------:R-:W-:Y:S01]  /*1490*/  LOP3.LUT R62, R60.reuse, 0x8, RZ, 0xc0, !PT ;  /* 0x000000083c3e7812 */ /* 0x040fe200078ec0ff */
[----:B------:R-:W-:Y:S01]  /*14a0*/  UIADD3 UR5, UR42, 0x8180, URZ ;  /* 0x000081802a057890 */ /* 0x000fe2000fffe03f */
[--C-:B------:R-:W-:Y:S01]  /*14b0*/  SHF.R.S32.HI R57, RZ, 0x1f, R56.reuse ;  /* 0x0000001fff397819 */ /* 0x100fe20000011438 */
[----:B------:R-:W-:Y:S01]  /*14c0*/  USHF.R.U32.HI UR4, URZ, 0x4, UR4 ;  /* 0x000000043f047899 */ /* 0x000fe20008011604 */
[C-C-:B------:R-:W-:Y:S01]  /*14d0*/  IMAD R63, R5.reuse, -0x10, -R56.reuse ;  /* 0xfffffff0053f7824 */ /* 0x140fe200078e0a38 */
[----:B------:R-:W-:Y:S01]  /*14e0*/  USHF.R.U32.HI UR5, URZ, 0x4, UR5 ;  /* 0x000000043f057899 */ /* 0x000fe20008011605 */
[----:B------:R-:W-:Y:S01]  /*14f0*/  IMAD.U32 R59, RZ, RZ, UR44 ;  /* 0x0000002cff3b7e24 */ /* 0x000fe2000f8e00ff */
[----:B------:R-:W-:Y:S01]  /*1500*/  ULOP3.LUT UR4, UR4, 0x3fff, URZ, 0xc0, !UPT ;  /* 0x00003fff04047892 */ /* 0x000fe2000f8ec03f */
[----:B------:R-:W-:Y:S01]  /*1510*/  IMAD.WIDE R56, R5, 0x10, R56 ;  /* 0x0000001005387825 */ /* 0x000fe200078e0238 */
[----:B------:R-:W-:Y:S01]  /*1520*/  ULOP3.LUT UR5, UR5, 0x3fff, URZ, 0xc0, !UPT ;  /* 0x00003fff05057892 */ /* 0x000fe2000f8ec03f */
[----:B------:R-:W-:Y:S01]  /*1530*/  LOP3.LUT R60, R60, 0x8, RZ, 0xc, !PT ;  /* 0x000000083c3c7812 */ /* 0x000fe200078e0cff */
[----:B------:R-:W-:Y:S01]  /*1540*/  ULOP3.LUT UR40, UR36, 0x1, URZ, 0xfc, !UPT ;  /* 0x0000000124287892 */ /* 0x000fe2000f8efc3f */
[----:B------:R-:W-:Y:S01]  /*1550*/  VIADD R61, R59, UR49 ;  /* 0x000000313b3d7c36 */ /* 0x000fe20008000000 */
[----:B------:R-:W-:Y:S01]  /*1560*/  LOP3.LUT R62, R62, 0x18, RZ, 0x3c, !PT ;  /* 0x000000183e3e7812 */ /* 0x000fe200078e3cff */
[----:B------:R-:W-:Y:S01]  /*1570*/  VIADD R63, R63, UR6 ;  /* 0x000000063f3f7c36 */ /* 0x000fe20008000000 */
[----:B------:R-:W-:-:S02]  /*1580*/  USHF.L.U32 UR41, UR39, 0x1, URZ ;  /* 0x0000000127297899 */ /* 0x000fc4000800063f */
[----:B------:R-:W-:Y:S02]  /*1590*/  UIADD3 UR45, -UR45, UR39, URZ ;  /* 0x000000272d2d7290 */ /* 0x000fe4000fffe13f */
[----:B------:R-:W-:Y:S02]  /*15a0*/  USEL UR46, URZ, 0x1, !UP0 ;  /* 0x000000013f2e7887 */ /* 0x000fe4000c000000 */
[----:B------:R-:W-:Y:S02]  /*15b0*/  ULOP3.LUT UR47, UR4, 0x10000, URZ, 0xfc, !UPT ;  /* 0x00010000042f7892 */ /* 0x000fe4000f8efc3f */
[----:B------:R-:W-:-:S12]  /*15c0*/  ULOP3.LUT UR48, UR5, 0x10000, URZ, 0xfc, !UPT ;  /* 0x0001000005307892 */ /* 0x000fd8000f8efc3f */
.L_x_97:
[----:B------:R-:W-:Y:S01]  /*15d0*/  SHF.L.U32 R0, R68, 0x1f, RZ ;  /* 0x0000001f44007819 */ /* 0x000fe200000006ff */
[----:B------:R-:W-:Y:S02]  /*15e0*/  ULDC UR4, c[0x0][0x28c] ;  /* 0x0000a30000047ab9 */ /* 0x000fe40000000800 */
[----:B------:R-:W-:Y:S01]  /*15f0*/  ISETP.LT.AND P1, PT, RZ, UR4, PT ;  /* 0x00000004ff007c0c */ /* 0x000fe2000bf21270 */
[----:B------:R-:W0:Y:S02]  /*1600*/  SYNCS.PHASECHK.TRANS64.TRYWAIT P0, [R59+UR49], R0 ;  /* 0x000000003b0075a7 */ /* 0x000e240008000171 */
[----:B0-23--:R-:W-:Y:S10]  /*1610*/  @!P0 BRA `(.L_x_14) ;  /* 0x0000004400548947 */ /* 0x00dff40003800000 */
.L_x_119:
[----:B------:R-:W-:Y:S05]  /*1620*/  @P1 BRA `(.L_x_15) ;  /* 0x0000000000401947 */ /* 0x000fea0003800000 */
[----:B0-----:R-:W-:Y:S01]  /*1630*/  MOV R0, 0x0 ;  /* 0x0000000000007802 */ /* 0x001fe20000000f00 */
[----:B------:R-:W-:Y:S01]  /*1640*/  ULDC.64 UR4, c[0x4][0x68] ;  /* 0x01001a0000047ab9 */ /* 0x000fe20000000a00 */
[----:B------:R-:W-:Y:S01]  /*1650*/  ULDC.64 UR6, c[0x4][0x8] ;  /* 0x0100020000067ab9 */ /* 0x000fe20000000a00 */
[----:B------:R-:W-:Y:S01]  /*1660*/  IMAD.U32 R4, RZ, RZ, UR4 ;  /* 0x00000004ff047e24 */ /* 0x000fe2000f8e00ff */
[----:B------:R0:W1:Y:S01]  /*1670*/  LDC.64 R14, c[0x4][R0] ;  /* 0x01000000000e7b82 */ /* 0x0000620000000a00 */
[----:B------:R-:W-:Y:S01]  /*1680*/  IMAD.U32 R5, RZ, RZ, UR5 ;  /* 0x00000005ff057e24 */ /* 0x000fe2000f8e00ff */
[----:B------:R-:W-:Y:S01]  /*1690*/  ULDC.64 UR4, c[0x4][0x70] ;  /* 0x01001c0000047ab9 */ /* 0x000fe20000000a00 */
[----:B------:R-:W-:Y:S02]  /*16a0*/  IMAD.U32 R10, RZ, RZ, UR6 ;  /* 0x00000006ff0a7e24 */ /* 0x000fe4000f8e00ff */
[----:B------:R-:W-:Y:S02]  /*16b0*/  IMAD.U32 R6, RZ, RZ, UR4 ;  /* 0x00000004ff067e24 */ /* 0x000fe4000f8e00ff */
[----:B------:R-:W-:-:S02]  /*16c0*/  IMAD.U32 R7, RZ, RZ, UR5 ;  /* 0x00000005ff077e24 */ /* 0x000fc4000f8e00ff */
[----:B------:R-:W-:Y:S02]  /*16d0*/  IMAD.U32 R11, RZ, RZ, UR7 ;  /* 0x00000007ff0b7e24 */ /* 0x000fe4000f8e00ff */
[----:B------:R-:W-:Y:S02]  /*16e0*/  IMAD.MOV.U32 R8, RZ, RZ, 0x1e1 ;  /* 0x000001e1ff087424 */ /* 0x000fe400078e00ff */
[----:B------:R-:W-:Y:S02]  /*16f0*/  IMAD.MOV.U32 R12, RZ, RZ, 0x1 ;  /* 0x00000001ff0c7424 */ /* 0x000fe400078e00ff */
[----:B0-----:R-:W-:-:S07]  /*1700*/  IMAD.MOV.U32 R13, RZ, RZ, RZ ;  /* 0x000000ffff0d7224 */ /* 0x001fce00078e00ff */
[----:B------:R-:W-:-:S07]  /*1710*/  LEPC R20, `(.L_x_15) ;  /* 0x000000001014794e */ /* 0x000fce0000000000 */
[----:B-1---5:R-:W-:Y:S05]  /*1720*/  CALL.ABS.NOINC R14 ;  /* 0x000000000e007343 */ /* 0x022fea0003c00000 */
.L_x_15:
[----:B0-----:R-:W-:-:S05]  /*1730*/  IMAD.U32 R0, RZ, RZ, UR40 ;  /* 0x00000028ff007e24 */ /* 0x001fca000f8e00ff */
[----:B------:R-:W-:-:S13]  /*1740*/  ISETP.NE.AND P0, PT, R0, 0x3, PT ;  /* 0x000000030000780c */ /* 0x000fda0003f05270 */
[----:B------:R-:W-:Y:S05]  /*1750*/  @!P0 BRA `(.L_x_16) ;  /* 0x0000000000048947 */ /* 0x000fea0003800000 */
[----:B------:R-:W-:Y:S01]  /*1760*/  BPT.TRAP 0x1 ;  /* 0x000000040000795c */ /* 0x000fe20000300000 */
.L_x_16:
[----:B------:R-:W-:Y:S02]  /*1770*/  IMAD.U32 R3, RZ, RZ, UR43 ;  /* 0x0000002bff037e24 */ /* 0x000fe4000f8e00ff */
[----:B------:R-:W-:-:S03]  /*1780*/  IMAD.U32 R0, RZ, RZ, UR46 ;  /* 0x0000002eff007e24 */ /* 0x000fc6000f8e00ff */
[----:B------:R-:W-:Y:S02]  /*1790*/  LEA R3, R3, UR42, 0x3 ;  /* 0x0000002a03037c11 */ /* 0x000fe4000f8e18ff */
[----:B------:R-:W-:-:S04]  /*17a0*/  SHF.L.U32 R0, R0, 0x1f, RZ ;  /* 0x0000001f00007819 */ /* 0x000fc800000006ff */
[----:B------:R0:W1:Y:S01]  /*17b0*/  SYNCS.PHASECHK.TRANS64.TRYWAIT P1, [R3+URZ], R0 ;  /* 0x00000000030075a7 */ /* 0x000062000802017f */
[----:B------:R-:W-:Y:S05]  /*17c0*/  @!P0 BRA `(.L_x_17) ;  /* 0x0000000000048947 */ /* 0x000fea0003800000 */
[----:B------:R-:W-:Y:S01]  /*17d0*/  BPT.TRAP 0x1 ;  /* 0x000000040000795c */ /* 0x000fe20000300000 */
.L_x_17:
[----:B-1----:R-:W-:Y:S05]  /*17e0*/  @P1 BRA `(.L_x_18) ;  /* 0x0000000000081947 */ /* 0x002fea0003800000 */
[----:B------:R-:W1:Y:S02]  /*17f0*/  SYNCS.PHASECHK.TRANS64.TRYWAIT P1, [R3+URZ], R0 ;  /* 0x00000000030075a7 */ /* 0x000e64000802017f */
[----:B-1----:R-:W-:Y:S05]  /*1800*/  @!P1 BRA `(.L_x_19) ;  /* 0x0000004000ec9947 */ /* 0x002fea0003800000 */
.L_x_18:
[----:B------:R-:W-:Y:S05]  /*1810*/  WARPSYNC.ALL ;  /* 0x0000000000007948 */ /* 0x000fea0003800000 */
[----:B------:R-:W-:Y:S01]  /*1820*/  ULEA UR8, UR43, UR47, 0x9 ;  /* 0x0000002f2b087291 */ /* 0x000fe2000f8e483f */
[----:B------:R-:W-:Y:S01]  /*1830*/  WARPGROUP.ARRIVE ;  /* 0x00000000000079c5 */ /* 0x000fe20000000000 */
[----:B------:R-:W-:Y:S01]  /*1840*/  ULEA UR9, UR43, UR48, 0x9 ;  /* 0x000000302b097291 */ /* 0x000fe2000f8e483f */
[----:B01----:R-:W-:Y:S01]  /*1850*/  IMAD.U32 R0, RZ, RZ, UR45 ;  /* 0x0000002dff007e24 */ /* 0x003fe2000f8e00ff */
[----:B------:R-:W-:Y:S01]  /*1860*/  UMOV UR5, 0x40000040 ;  /* 0x4000004000057882 */ /* 0x000fe20000000000 */
[----:B------:R-:W-:-:S02]  /*1870*/  UMOV UR7, 0x40000040 ;  /* 0x4000004000077882 */ /* 0x000fc40000000000 */
[----:B------:R-:W-:Y:S01]  /*1880*/  UMOV UR4, UR8 ;  /* 0x0000000800047c82 */ /* 0x000fe20008000000 */
[----:B------:R-:W-:Y:S01]  /*1890*/  ISETP.GE.AND P1, PT, R0, 0x1, PT ;  /* 0x000000010000780c */ /* 0x000fe20003f26270 */
[----:B------:R-:W-:Y:S02]  /*18a0*/  UMOV UR6, UR9 ;  /* 0x0000000900067c82 */ /* 0x000fe40008000000 */
[----:B------:R-:W-:Y:S01]  /*18b0*/  HGMMA.64x64x16.F32.BF16 R24, gdesc[UR4], RZ, !UPT, gsb0 ;  /* 0x00e00000041879f0 */ /* 0x000fe2000c0018ff */
[----:B------:R-:W-:Y:S02]  /*18c0*/  UIADD3 UR4, UR8, 0x2, URZ ;  /* 0x0000000208047890 */ /* 0x000fe4000fffe03f */
[----:B------:R-:W-:Y:S01]  /*18d0*/  UIADD3 UR6, UR9, 0x2, URZ ;  /* 0x0000000209067890 */ /* 0x000fe2000fffe03f */
[----:B------:R-:W-:Y:S01]  /*18e0*/  UMOV UR5, 0x40000040 ;  /* 0x4000004000057882 */ /* 0x000fe20000000000 */
[----:B------:R-:W-:Y:S01]  /*18f0*/  UMOV UR7, 0x40000040 ;  /* 0x4000004000077882 */ /* 0x000fe20000000000 */
[----:B------:R-:W-:-:S02]  /*1900*/  WARPGROUP.DEPBAR.LE gsb0, 0x0 ;  /* 0x00008000000079c5 */ /* 0x000fc40000010000 */
[----:B------:R-:W-:-:S06]  /*1910*/  WARPGROUP.ARRIVE ;  /* 0x00000000000079c5 */ /* 0x000fcc0000000000 */
[----:B------:R-:W-:Y:S01]  /*1920*/  HGMMA.64x64x16.F32.BF16 R24, gdesc[UR4], R24, gsb0 ;  /* 0x00e00000041879f0 */ /* 0x000fe20008001818 */
[----:B------:R-:W-:Y:S02]  /*1930*/  UIADD3 UR4, UR8, 0x4, URZ ;  /* 0x0000000408047890 */ /* 0x000fe4000fffe03f */
[----:B------:R-:W-:Y:S01]  /*1940*/  UIADD3 UR6, UR9, 0x4, URZ ;  /* 0x0000000409067890 */ /* 0x000fe2000fffe03f */
[----:B------:R-:W-:Y:S01]  /*1950*/  UMOV UR5, 0x40000040 ;  /* 0x4000004000057882 */ /* 0x000fe20000000000 */
[----:B------:R-:W-:Y:S01]  /*1960*/  UMOV UR7, 0x40000040 ;  /* 0x4000004000077882 */ /* 0x000fe20000000000 */
[----:B------:R-:W-:Y:S02]  /*1970*/  WARPGROUP.DEPBAR.LE gsb0, 0x0 ;  /* 0x00008000000079c5 */ /* 0x000fe40000010000 */
        /* <DEDUP_REMOVED lines=8> */
[----:B------:R-:W-:Y:S03]  /*1a00*/  HGMMA.64x64x16.F32.BF16 R24, gdesc[UR4], R24, gsb0 ;  /* 0x00e00000041879f0 */ /* 0x000fe60008001818 */
[----:B------:R-:W-:Y:S02]  /*1a10*/  WARPGROUP.DEPBAR.LE gsb0, 0x0 ;  /* 0x00008000000079c5 */ /* 0x000fe40000010000 */
[----:B------:R-:W-:Y:S05]  /*1a20*/  @!P1 BRA `(.L_x_20) ;  /* 0x0000000400149947 */ /* 0x000fea0003800000 */
[----:B------:R-:W-:Y:S01]  /*1a30*/  UIADD3 UR4, UR43, 0x1, URZ ;  /* 0x000000012b047890 */ /* 0x000fe2000fffe03f */
[----:B------:R-:W-:Y:S01]  /*1a40*/  IMAD.U32 R0, RZ, RZ, UR45 ;  /* 0x0000002dff007e24 */ /* 0x000fe2000f8e00ff */
[----:B------:R-:W-:Y:S02]  /*1a50*/  UMOV UR9, UR43 ;  /* 0x0000002b00097c82 */ /* 0x000fe40008000000 */
[----:B------:R-:W-:-:S04]  /*1a60*/  UISETP.NE.AND UP0, UPT, UR4, 0x4, UPT ;  /* 0x000000040400788c */ /* 0x000fc8000bf05270 */
[----:B------:R-:W-:Y:S02]  /*1a70*/  USEL UR5, URZ, 0x1, UP0 ;  /* 0x000000013f057887 */ /* 0x000fe40008000000 */
[----:B------:R-:W-:Y:S02]  /*1a80*/  USEL UR8, UR4, URZ, UP0 ;  /* 0x0000003f04087287 */ /* 0x000fe40008000000 */
[----:B------:R-:W-:-:S06]  /*1a90*/  ULOP3.LUT UR5, UR46, UR5, URZ, 0x3c, !UPT ;  /* 0x000000052e057292 */ /* 0x000fcc000f8e3c3f */
[----:B------:R-:W-:-:S07]  /*1aa0*/  IMAD.U32 R5, RZ, RZ, UR5 ;  /* 0x00000005ff057e24 */ /* 0x000fce000f8e00ff */
.L_x_27:
[----:B01----:R-:W-:Y:S05]  /*1ab0*/  @!P0 BRA `(.L_x_21) ;  /* 0x0000000000048947 */ /* 0x003fea0003800000 */
[----:B------:R-:W-:Y:S01]  /*1ac0*/  BPT.TRAP 0x1 ;  /* 0x000000040000795c */ /* 0x000fe20000300000 */
.L_x_21:
[----:B------:R-:W-:Y:S01]  /*1ad0*/  ULEA UR4, UR8, UR42, 0x3 ;  /* 0x0000002a08047291 */ /* 0x000fe2000f8e183f */
[----:B------:R-:W-:-:S08]  /*1ae0*/  SHF.L.U32 R3, R5, 0x1f, RZ ;  /* 0x0000001f05037819 */ /* 0x000fd000000006ff */
[----:B------:R0:W1:Y:S01]  /*1af0*/  SYNCS.PHASECHK.TRANS64.TRYWAIT P1, [UR4], R3 ;  /* 0x00000003ff0075a7 */ /* 0x0000620008020144 */
[----:B------:R-:W-:Y:S05]  /*1b00*/  @!P0 BRA `(.L_x_22) ;  /* 0x0000000000048947 */ /* 0x000fea0003800000 */
[----:B------:R-:W-:Y:S01]  /*1b10*/  BPT.TRAP 0x1 ;  /* 0x000000040000795c */ /* 0x000fe20000300000 */
.L_x_22:
[----:B-1----:R-:W-:Y:S05]  /*1b20*/  @P1 BRA `(.L_x_23) ;  /* 0x0000000000081947 */ /* 0x002fea0003800000 */
[----:B------:R-:W1:Y:S02]  /*1b30*/  SYNCS.PHASECHK.TRANS64.TRYWAIT P1, [UR4], R3 ;  /* 0x00000003ff0075a7 */ /* 0x000e640008020144 */
[----:B-1----:R-:W-:Y:S05]  /*1b40*/  @!P1 BRA `(.L_x_24) ;  /* 0x0000004000309947 */ /* 0x002fea0003800000 */
.L_x_23:
[----:B------:R-:W-:Y:S01]  /*1b50*/  ULEA UR10, UR8, UR47, 0x9 ;  /* 0x0000002f080a7291 */ /* 0x000fe2000f8e483f */
[----:B------:R-:W-:Y:S01]  /*1b60*/  WARPGROUP.ARRIVE ;  /* 0x00000000000079c5 */ /* 0x000fe20000000000 */
[----:B------:R-:W-:Y:S01]  /*1b70*/  ULEA UR11, UR8, UR48, 0x9 ;  /* 0x00000030080b7291 */ /* 0x000fe2000f8e483f */
[----:B------:R-:W-:Y:S01]  /*1b80*/  UMOV UR5, 0x40000040 ;  /* 0x4000004000057882 */ /* 0x000fe20000000000 */
[----:B------:R-:W-:-:S03]  /*1b90*/  UMOV UR7, 0x40000040 ;  /* 0x4000004000077882 */ /* 0x000fc60000000000 */
[----:B------:R-:W-:Y:S02]  /*1ba0*/  UMOV UR4, UR10 ;  /* 0x0000000a00047c82 */ /* 0x000fe40008000000 */
[----:B------:R-:W-:Y:S02]  /*1bb0*/  UMOV UR6, UR11 ;  /* 0x0000000b00067c82 */ /* 0x000fe40008000000 */
[----:B------:R-:W-:Y:S01]  /*1bc0*/  HGMMA.64x64x16.F32.BF16 R24, gdesc[UR4], R24, gsb0 ;  /* 0x00e00000041879f0 */ /* 0x000fe20008001818 */
        /* <DEDUP_REMOVED lines=23> */
[----:B------:R-:W-:Y:S01]  /*1d40*/  BPT.TRAP 0x1 ;  /* 0x000000040000795c */ /* 0x000fe20000300000 */
.L_x_25:
[----:B------:R-:W-:Y:S02]  /*1d50*/  UISETP.GT.U32.AND UP0, UPT, UR36, 0x1, UPT ;  /* 0x000000012400788c */ /* 0x000fe4000bf04070 */
[----:B------:R-:W-:-:S04]  /*1d60*/  ULEA UR4, UR9, UR42, 0x3 ;  /* 0x0000002a09047291 */ /* 0x000fc8000f8e183f */
[----:B------:R-:W-:Y:S01]  /*1d70*/  UIADD3 UR4, UR4, 0x20, URZ ;  /* 0x0000002004047890 */ /* 0x000fe2000fffe03f */
[----:B------:R-:W-:-:S03]  /*1d80*/  PLOP3.LUT P1, PT, PT, PT, UP0, 0x80, 0x0 ;  /* 0x000000000000781c */ /* 0x000fc60003f2f008 */
[----:B------:R-:W-:-:S09]  /*1d90*/  UPRMT UR4, URZ, 0x654, UR4 ;  /* 0x000006543f047896 */ /* 0x000fd20008000004 */
[----:B------:R-:W-:Y:S01]  /*1da0*/  SYNCS.ARRIVE.TRANS64.RED.A1T0 RZ, [UR4], RZ ;  /* 0x000000ffffff79a7 */ /* 0x000fe20008100404 */
[----:B------:R-:W-:Y:S05]  /*1db0*/  @P1 BRA `(.L_x_26) ;  /* 0x0000000000041947 */ /* 0x000fea0003800000 */
[----:B------:R-:W-:Y:S01]  /*1dc0*/  BPT.TRAP 0x1 ;  /* 0x000000040000795c */ /* 0x000fe20000300000 */
.L_x_26:
[----:B------:R-:W-:Y:S01]  /*1dd0*/  UIADD3 UR8, UR8, 0x1, URZ ;  /* 0x0000000108087890 */ /* 0x000fe2000fffe03f */
[C---:B------:R-:W-:Y:S01]  /*1de0*/  ISETP.GT.AND P1, PT, R0.reuse, 0x1, PT ;  /* 0x000000010000780c */ /* 0x040fe20003f24270 */
[----:B------:R-:W-:Y:S01]  /*1df0*/  UIADD3 UR9, UR9, 0x1, URZ ;  /* 0x0000000109097890 */ /* 0x000fe2000fffe03f */
[----:B------:R-:W-:Y:S01]  /*1e00*/  VIADD R0, R0, 0xffffffff ;  /* 0xffffffff00007836 */ /* 0x000fe20000000000 */
[----:B------:R-:W-:Y:S02]  /*1e10*/  UISETP.NE.AND UP0, UPT, UR8, 0x4, UPT ;  /* 0x000000040800788c */ /* 0x000fe4000bf05270 */
[----:B------:R-:W-:Y:S02]  /*1e20*/  UISETP.NE.AND UP1, UPT, UR9, 0x4, UPT ;  /* 0x000000040900788c */ /* 0x000fe4000bf25270 */
[----:B------:R-:W-:Y:S02]  /*1e30*/  USEL UR4, URZ, 0x1, UP0 ;  /* 0x000000013f047887 */ /* 0x000fe40008000000 */
[----:B------:R-:W-:-:S02]  /*1e40*/  USEL UR8, UR8, URZ, UP0 ;  /* 0x0000003f08087287 */ /* 0x000fc40008000000 */
[----:B------:R-:W-:Y:S02]  /*1e50*/  USEL UR9, UR9, URZ, UP1 ;  /* 0x0000003f09097287 */ /* 0x000fe40008800000 */
[----:B------:R-:W-:Y:S01]  /*1e60*/  LOP3.LUT R5, R5, UR4, RZ, 0x3c, !PT ;  /* 0x0000000405057c12 */ /* 0x000fe2000f8e3cff */
[----:B------:R-:W-:Y:S09]  /*1e70*/  @P1 BRA `(.L_x_27) ;  /* 0xfffffffc000c1947 */ /* 0x000ff2000383ffff */
.L_x_20:
[----:B------:R-:W2:Y:S01]  /*1e80*/  LDC R0, c[0x0][0x28c] ;  /* 0x0000a300ff007b82 */ /* 0x000ea20000000800 */
[----:B------:R3:W-:Y:S01]  /*1e90*/  SYNCS.ARRIVE.TRANS64.A1T0 RZ, [R60+UR44], RZ ;  /* 0x000000ff3cff79a7 */ /* 0x0007e2000810002c */
[----:B--2---:R-:W-:-:S13]  /*1ea0*/  ISETP.GE.AND P1, PT, R0, 0x1, PT ;  /* 0x000000010000780c */ /* 0x004fda0003f26270 */
[----:B---3--:R-:W-:Y:S05]  /*1eb0*/  @!P1 BRA `(.L_x_28) ;  /* 0x0000000000309947 */ /* 0x008fea0003800000 */
[----:B------:R-:W-:Y:S05]  /*1ec0*/  @!P0 BRA `(.L_x_29) ;  /* 0x0000000000048947 */ /* 0x000fea0003800000 */
[----:B------:R-:W-:Y:S01]  /*1ed0*/  BPT.TRAP 0x1 ;  /* 0x000000040000795c */ /* 0x000fe20000300000 */
.L_x_29:
[----:B------:R-:W-:Y:S02]  /*1ee0*/  UIADD3 UR4, UR45, UR43, URZ ;  /* 0x0000002b2d047290 */ /* 0x000fe4000fffe03f */
[----:B------:R-:W-:Y:S02]  /*1ef0*/  UISETP.GT.U32.AND UP0, UPT, UR36, 0x1, UPT ;  /* 0x000000012400788c */ /* 0x000fe4000bf04070 */
[----:B------:R-:W-:-:S04]  /*1f00*/  USHF.L.U32 UR4, UR4, 0x3, URZ ;  /* 0x0000000304047899 */ /* 0x000fc8000800063f */
[----:B------:R-:W-:Y:S01]  /*1f10*/  ULOP3.LUT UR4, UR4, 0x18, URZ, 0xc0, !UPT ;  /* 0x0000001804047892 */ /* 0x000fe2000f8ec03f */
[----:B------:R-:W-:-:S03]  /*1f20*/  PLOP3.LUT P0, PT, PT, PT, UP0, 0x80, 0x0 ;  /* 0x000000000000781c */ /* 0x000fc60003f0f008 */
[----:B------:R-:W-:-:S04]  /*1f30*/  UIADD3 UR4, UR42, 0x20, UR4 ;  /* 0x000000202a047890 */ /* 0x000fc8000fffe004 */
[----:B------:R-:W-:-:S09]  /*1f40*/  UPRMT UR4, URZ, 0x654, UR4 ;  /* 0x000006543f047896 */ /* 0x000fd20008000004 */
[----:B------:R-:W-:Y:S01]  /*1f50*/  SYNCS.ARRIVE.TRANS64.RED.A1T0 RZ, [UR4], RZ ;  /* 0x000000ffffff79a7 */ /* 0x000fe20008100404 */
[----:B------:R-:W-:Y:S05]  /*1f60*/  @P0 BRA `(.L_x_28) ;  /* 0x0000000000040947 */ /* 0x000fea0003800000 */
[----:B------:R-:W-:Y:S01]  /*1f70*/  BPT.TRAP 0x1 ;  /* 0x000000040000795c */ /* 0x000fe20000300000 */
.L_x_28:
[----:B------:R-:W-:Y:S01]  /*1f80*/  SHF.L.U32 R0, R68, 0x1f, RZ ;  /* 0x0000001f44007819 */ /* 0x000fe200000006ff */
[----:B------:R-:W-:Y:S01]  /*1f90*/  UIADD3 UR43, UR41, UR43, URZ ;  /* 0x0000002b292b7290 */ /* 0x000fe2000fffe03f */
[----:B------:R-:W2:Y:S01]  /*1fa0*/  LDC R7, c[0x0][0x288] ;  /* 0x0000a200ff077b82 */ /* 0x000ea20000000800 */
[----:B------:R-:W-:Y:S02]  /*1fb0*/  IMAD.SHL.U32 R8, R58, 0x2, RZ ;  /* 0x000000023a087824 */ /* 0x000fe400078e00ff */
[----:B------:R-:W-:Y:S02]  /*1fc0*/  USHF.R.U32.HI UR4, URZ, 0x2, UR43 ;  /* 0x000000023f047899 */ /* 0x000fe4000801162b */
[----:B------:R-:W-:Y:S01]  /*1fd0*/  UISETP.GT.U32.AND UP0, UPT, UR43, 0x3, UPT ;  /* 0x000000032b00788c */ /* 0x000fe2000bf04070 */
[----:B------:R-:W-:Y:S01]  /*1fe0*/  SHF.R.S32.HI R9, RZ, 0x1f, R8 ;  /* 0x0000001fff097819 */ /* 0x000fe20000011408 */
[----:B------:R-:W-:Y:S01]  /*1ff0*/  ULOP3.LUT UR4, UR4, 0x1, URZ, 0xc0, !UPT ;  /* 0x0000000104047892 */ /* 0x000fe2000f8ec03f */
[----:B------:R-:W3:Y:S01]  /*2000*/  SYNCS.PHASECHK.TRANS64.TRYWAIT P0, [R59+UR49+0x10], R0 ;  /* 0x000010003b0075a7 */ /* 0x000ee20008000171 */
[----:B------:R-:W-:-:S02]  /*2010*/  UISETP.LT.U32.AND UP0, UPT, UR41, 0x4, UP0 ;  /* 0x000000042900788c */ /* 0x000fc40008701070 */
[----:B------:R-:W-:Y:S02]  /*2020*/  UISETP.NE.U32.AND UP1, UPT, UR4, 0x1, UPT ;  /* 0x000000010400788c */ /* 0x000fe4000bf25070 */
[----:B------:R-:W-:Y:S02]  /*2030*/  USEL UR5, URZ, 0x1, !UP0 ;  /* 0x000000013f057887 */ /* 0x000fe4000c000000 */
[----:B------:R-:W-:Y:S02]  /*2040*/  UISETP.GT.U32.AND UP1, UPT, UR41, 0x3, !UP1 ;  /* 0x000000032900788c */ /* 0x000fe4000cf24070 */
[----:B------:R-:W-:Y:S02]  /*2050*/  ULOP3.LUT UR43, UR43, 0x3, URZ, 0xc0, !UPT ;  /* 0x000000032b2b7892 */ /* 0x000fe4000f8ec03f */
[----:B------:R-:W-:-:S04]  /*2060*/  USEL UR4, URZ, 0x1, !UP1 ;  /* 0x000000013f047887 */ /* 0x000fc8000c800000 */
[----:B------:R-:W-:Y:S01]  /*2070*/  ULOP3.LUT UR46, UR4, UR46, UR5, 0x96, !UPT ;  /* 0x0000002e042e7292 */ /* 0x000fe2000f8e9605 */
[----:B--23--:R-:W-:Y:S11]  /*2080*/  @!P0 BRA `(.L_x_30) ;  /* 0x0000003800f88947 */ /* 0x00cff60003800000 */
.L_x_120:
[----:B--2---:R-:W-:Y:S01]  /*2090*/  IMAD.SHL.U32 R0, R18, 0x40, RZ ;  /* 0x0000004012007824 */ /* 0x004fe200078e00ff */
[----:B------:R-:W-:Y:S01]  /*20a0*/  ULDC UR6, c[0x0][0x284] ;  /* 0x0000a10000067ab9 */ /* 0x000fe20000000800 */
[----:B------:R-:W-:Y:S01]  /*20b0*/  IMAD.SHL.U32 R14, R2, 0x40, RZ ;  /* 0x00000040020e7824 */ /* 0x000fe200078e00ff */
[----:B------:R-:W-:Y:S01]  /*20c0*/  SHF.R.S32.HI R11, RZ, 0x1f, R19 ;  /* 0x0000001fff0b7819 */ /* 0x000fe20000011413 */
[----:B------:R-:W-:Y:S01]  /*20d0*/  ULDC.64 UR4, c[0x0][0x5d0] ;  /* 0x0001740000047ab9 */ /* 0x000fe20000000a00 */
[----:B------:R-:W-:Y:S01]  /*20e0*/  ISETP.GE.AND P0, PT, R0, UR6, PT ;  /* 0x0000000600007c0c */ /* 0x000fe2000bf06270 */
[----:B01----:R-:W-:Y:S01]  /*20f0*/  IMAD.WIDE.U32 R2, R19, UR4, R8 ;  /* 0x0000000413027c25 */ /* 0x003fe2000f8e0008 */
[----:B------:R-:W-:Y:S02]  /*2100*/  SHF.R.S32.HI R15, RZ, 0x1f, R14 ;  /* 0x0000001fff0f7819 */ /* 0x000fe4000001140e */
[----:B------:R-:W-:Y:S01]  /*2110*/  ISETP.GE.OR P0, PT, R14, R7, P0 ;  /* 0x000000070e00720c */ /* 0x000fe20000706670 */
[----:B------:R-:W-:-:S04]  /*2120*/  IMAD R4, R11, UR4, RZ ;  /* 0x000000040b047c24 */ /* 0x000fc8000f8e02ff */
[----:B------:R-:W-:Y:S01]  /*2130*/  IMAD R5, R19, UR5, R4 ;  /* 0x0000000513057c24 */ /* 0x000fe2000f8e0204 */
[----:B------:R-:W-:-:S04]  /*2140*/  IADD3 R4, P1, R14, R2, RZ ;  /* 0x000000020e047210 */ /* 0x000fc80007f3e0ff */
[----:B------:R-:W-:-:S03]  /*2150*/  IADD3.X R5, R15, R3, R5, P1, !PT ;  /* 0x000000030f057210 */ /* 0x000fc60000ffe405 */
[----:B------:R-:W-:Y:S06]  /*2160*/  @P0 BRA `(.L_x_31) ;  /* 0x0000002000c40947 */ /* 0x000fec0003800000 */
[----:B------:R-:W0:Y:S01]  /*2170*/  LDC.64 R70, c[0x0][0x5c8] ;  /* 0x00017200ff467b82 */ /* 0x000e220000000a00 */
[----:B-----5:R-:W-:Y:S01]  /*2180*/  FSETP.NEU.AND P0, PT, R23, RZ, PT ;  /* 0x000000ff1700720b */ /* 0x020fe20003f0d000 */
[----:B------:R-:W-:Y:S01]  /*2190*/  IMAD R3, R58, -0x2, R7 ;  /* 0xfffffffe3a037824 */ /* 0x000fe200078e0207 */
[----:B------:R-:W-:Y:S01]  /*21a0*/  BSSY B0, `(.L_x_31) ;  /* 0x000022d000007945 */ /* 0x000fe20003800000 */
[----:B------:R-:W-:-:S04]  /*21b0*/  IMAD.WIDE R64, R18, 0x40, R56 ;  /* 0x0000004012407825 */ /* 0x000fc800078e0238 */
[----:B------:R-:W-:Y:S02]  /*21c0*/  IMAD.IADD R2, R3, 0x1, -R14 ;  /* 0x0000000103027824 */ /* 0x000fe400078e0a0e */
[----:B------:R-:W-:-:S03]  /*21d0*/  IMAD.IADD R0, R63, 0x1, -R0 ;  /* 0x000000013f007824 */ /* 0x000fc600078e0a00 */
[----:B------:R-:W-:-:S04]  /*21e0*/  ISETP.GT.AND P2, PT, R2, RZ, PT ;  /* 0x000000ff0200720c */ /* 0x000fc80003f44270 */
[----:B------:R-:W-:Y:S01]  /*21f0*/  ISETP.GT.AND P1, PT, R0, RZ, P2 ;  /* 0x000000ff0000720c */ /* 0x000fe20001724270 */
[-C--:B0-----:R-:W-:Y:S02]  /*2200*/  IMAD R3, R65, R70.reuse, RZ ;  /* 0x0000004641037224 */ /* 0x081fe400078e02ff */
[----:B------:R-:W-:-:S04]  /*2210*/  IMAD.WIDE.U32 R66, R64, R70, R4 ;  /* 0x0000004640427225 */ /* 0x000fc800078e0004 */
[----:B------:R-:W-:-:S04]  /*2220*/  IMAD R3, R64, R71, R3 ;  /* 0x0000004740037224 */ /* 0x000fc800078e0203 */
[----:B------:R-:W-:Y:S01]  /*2230*/  IMAD.IADD R7, R67, 0x1, R3 ;  /* 0x0000000143077824 */ /* 0x000fe200078e0203 */
[----:B------:R-:W-:Y:S06]  /*2240*/  @!P0 BRA `(.L_x_32) ;  /* 0x0000001400f08947 */ /* 0x000fec0003800000 */
[----:B------:R-:W0:Y:S01]  /*2250*/  LDC.64 R72, c[0x0][0x5b8] ;  /* 0x00016e00ff487b82 */ /* 0x000e220000000a00 */
[----:B------:R-:W-:-:S07]  /*2260*/  ULDC.64 UR4, c[0x0][0x5c0] ;  /* 0x0001700000047ab9 */ /* 0x000fce0000000a00 */
[----:B------:R-:W1:Y:S08]  /*2270*/  LDC.64 R74, c[0x0][0x5b0] ;  /* 0x00016c00ff4a7b82 */ /* 0x000e700000000a00 */
[----:B------:R-:W2:Y:S01]  /*2280*/  LDC.64 R76, c[0x0][0x5a8] ;  /* 0x00016a00ff4c7b82 */ /* 0x000ea20000000a00 */
[-C--:B0-----:R-:W-:Y:S02]  /*2290*/  IMAD R6, R11, R72.reuse, RZ ;  /* 0x000000480b067224 */ /* 0x081fe400078e02ff */
[----:B------:R-:W-:-:S04]  /*22a0*/  IMAD.WIDE.U32 R4, R19, R72, R8 ;  /* 0x0000004813047225 */ /* 0x000fc800078e0008 */
[----:B------:R-:W-:Y:S01]  /*22b0*/  IMAD R67, R19, R73, R6 ;  /* 0x0000004913437224 */ /* 0x000fe200078e0206 */
[----:B------:R-:W-:Y:S01]  /*22c0*/  IADD3 R10, P0, R14, R4, RZ ;  /* 0x000000040e0a7210 */ /* 0x000fe20007f1e0ff */
[----:B-1----:R-:W-:-:S03]  /*22d0*/  IMAD R3, R65, R74, RZ ;  /* 0x0000004a41037224 */ /* 0x002fc600078e02ff */
[----:B------:R-:W-:Y:S01]  /*22e0*/  IADD3.X R11, R15, R5, R67, P0, !PT ;  /* 0x000000050f0b7210 */ /* 0x000fe200007fe443 */
[C---:B------:R-:W-:Y:S02]  /*22f0*/  IMAD R69, R64.reuse, R75, R3 ;  /* 0x0000004b40457224 */ /* 0x040fe400078e0203 */
[----:B------:R-:W-:-:S04]  /*2300*/  IMAD.WIDE.U32 R4, R64, R74, R10 ;  /* 0x0000004a40047225 */ /* 0x000fc800078e000a */
[----:B------:R-:W-:Y:S01]  /*2310*/  IMAD.IADD R3, R5, 0x1, R69 ;  /* 0x0000000105037824 */ /* 0x000fe200078e0245 */
[----:B--2---:R-:W-:-:S04]  /*2320*/  LEA R12, P0, R4, R76, 0x1 ;  /* 0x0000004c040c7211 */ /* 0x004fc800078008ff */
[----:B------:R-:W-:-:S05]  /*2330*/  LEA.HI.X R13, R4, R77, R3, 0x1, P0 ;  /* 0x0000004d040d7211 */ /* 0x000fca00000f0c03 */
[----:B------:R-:W2:Y:S01]  /*2340*/  @P1 LDG.E.LTC128B.U16 R3, desc[UR52][R12.64] ;  /* 0x000000340c031981 */ /* 0x000ea2000c1e1520 */
[----:B------:R-:W-:Y:S01]  /*2350*/  IMAD.WIDE.U32 R4, R64, R74, R14 ;  /* 0x0000004a40047225 */ /* 0x000fe200078e000e */
[----:B------:R-:W-:Y:S02]  /*2360*/  BSSY B1, `(.L_x_33) ;  /* 0x0000015000017945 */ /* 0x000fe40003800000 */
[----:B------:R-:W-:-:S04]  /*2370*/  IADD3 R20, P0, R8, R4, RZ ;  /* 0x0000000408147210 */ /* 0x000fc80007f1e0ff */
[----:B------:R-:W-:Y:S02]  /*2380*/  IADD3.X R21, R9, R69, R5, P0, !PT ;  /* 0x0000004509157210 */ /* 0x000fe400007fe405 */
[----:B------:R-:W-:Y:S01]  /*2390*/  LEA R6, P0, R66, UR4, 0x1 ;  /* 0x0000000442067c11 */ /* 0x000fe2000f8008ff */
[----:B------:R-:W-:-:S03]  /*23a0*/  IMAD.WIDE.U32 R20, R19, R72, R20 ;  /* 0x0000004813147225 */ /* 0x000fc600078e0014 */
[----:B------:R-:W-:Y:S02]  /*23b0*/  LEA.HI.X R7, R66, UR5, R7, 0x1, P0 ;  /* 0x0000000542077c11 */ /* 0x000fe400080f0c07 */
[----:B------:R-:W-:-:S04]  /*23c0*/  ISETP.GT.AND P0, PT, R2, 0x1, PT ;  /* 0x000000010200780c */ /* 0x000fc80003f04270 */
[----:B------:R-:W-:Y:S01]  /*23d0*/  ISETP.GT.AND P3, PT, R0, RZ, P0 ;  /* 0x000000ff0000720c */ /* 0x000fe20000764270 */
[----:B--2---:R-:W-:-:S04]  /*23e0*/  IMAD.U32 R4, R3, 0x10000, RZ ;  /* 0x0001000003047824 */ /* 0x004fc800078e00ff */
[----:B------:R-:W-:Y:S01]  /*23f0*/  FMUL R5, R4, R23 ;  /* 0x0000001704057220 */ /* 0x000fe20000400000 */
[----:B------:R-:W-:-:S03]  /*2400*/  LEA R4, P4, R20, R76, 0x1 ;  /* 0x0000004c14047211 */ /* 0x000fc600078808ff */
[----:B------:R-:W-:-:S05]  /*2410*/  FFMA R5, R24, R22, R5 ;  /* 0x0000001618057223 */ /* 0x000fca0000000005 */
[----:B------:R-:W-:Y:S01]  /*2420*/  F2FP.BF16.F32.PACK_AB R12, RZ, R5 ;  /* 0x00000005ff0c723e */ /* 0x000fe200000010ff */
[----:B------:R-:W-:-:S03]  /*2430*/  IMAD.IADD R5, R67, 0x1, R21 ;  /* 0x0000000143057824 */ /* 0x000fc600078e0215 */
[----:B------:R-:W-:Y:S01]  /*2440*/  PRMT R13, R12, 0x7610, R13 ;  /* 0x000076100c0d7816 */ /* 0x000fe2000000000d */
[----:B------:R-:W-:Y:S01]  /*2450*/  IMAD.SHL.U32 R12, R74, 0x8, RZ ;  /* 0x000000084a0c7824 */ /* 0x000fe200078e00ff */
[----:B------:R-:W-:-:S03]  /*2460*/  LEA.HI.X R5, R20, R77, R5, 0x1, P4 ;  /* 0x0000004d14057211 */ /* 0x000fc600020f0c05 */
[----:B------:R0:W-:Y:S02]  /*2470*/  @P1 STG.E.U16 desc[UR52][R6.64], R13 ;  /* 0x0000000d06001986 */ /* 0x0001e4000c101534 */
[----:B0-----:R-:W-:Y:S01]  /*2480*/  SHF.L.U64.HI R13, R74, 0x3, R75 ;  /* 0x000000034a0d7819 */ /* 0x001fe2000001024b */
[----:B------:R-:W-:Y:S06]  /*2490*/  @!P3 BRA `(.L_x_34) ;  /* 0x000000000004b947 */ /* 0x000fec0003800000 */
[----:B------:R0:W5:Y:S02]  /*24a0*/  LDG.E.LTC128B.U16 R3, desc[UR52][R4.64+0x2] ;  /* 0x0000023404037981 */ /* 0x000164000c1e1520 */
.L_x_34:
[----:B------:R-:W-:Y:S05]  /*24b0*/  BSYNC B1 ;  /* 0x0000000000017941 */ /* 0x000fea0003800000 */
.L_x_33:
[----:B-----5:R-:W-:Y:S01]  /*24c0*/  IMAD.U32 R18, R3, 0x10000, RZ ;  /* 0x0001000003127824 */ /* 0x020fe200078e00ff */
[----:B------:R-:W-:Y:S01]  /*24d0*/  ISETP.GT.AND P2, PT, R0, 0x8, P2 ;  /* 0x000000080000780c */ /* 0x000fe20001744270 */
[----:B------:R-:W-:-:S04]  /*24e0*/  IMAD.WIDE.U32 R64, R64, R74, R12 ;  /* 0x0000004a40407225 */ /* 0x000fc800078e000c */
[----:B------:R-:W-:Y:S01]  /*24f0*/  FMUL R18, R18, R23 ;  /* 0x0000001712127220 */ /* 0x000fe20000400000 */
[----:B------:R-:W-:Y:S01]  /*2500*/  IMAD.IADD R69, R69, 0x1, R65 ;  /* 0x0000000145457824 */ /* 0x000fe200078e0241 */
[----:B------:R-:W-:Y:S02]  /*2510*/  IADD3 R10, P1, R10, R64, RZ ;  /* 0x000000400a0a7210 */ /* 0x000fe40007f3e0ff */
[----:B------:R-:W-:-:S03]  /*2520*/  FFMA R18, R25, R22, R18 ;  /* 0x0000001619127223 */ /* 0x000fc60000000012 */
[----:B------:R-:W-:Y:S02]  /*2530*/  IMAD.X R11, R69, 0x1, R11, P1 ;  /* 0x00000001450b7824 */ /* 0x000fe400008e060b */
[----:B------:R-:W-:Y:S02]  /*2540*/  F2FP.BF16.F32.PACK_AB R18, RZ, R18 ;  /* 0x00000012ff12723e */ /* 0x000fe400000010ff */
[----:B------:R-:W-:Y:S02]  /*2550*/  LEA R12, P1, R10, R76, 0x1 ;  /* 0x0000004c0a0c7211 */ /* 0x000fe400078208ff */
[----:B------:R-:W-:Y:S02]  /*2560*/  PRMT R20, R18, 0x7610, R20 ;  /* 0x0000761012147816 */ /* 0x000fe40000000014 */
[----:B------:R-:W-:Y:S02]  /*2570*/  PRMT R18, R3, 0x7610, R18 ;  /* 0x0000761003127816 */ /* 0x000fe40000000012 */
[----:B------:R-:W-:Y:S01]  /*2580*/  LEA.HI.X R13, R10, R77, R11, 0x1, P1 ;  /* 0x0000004d0a0d7211 */ /* 0x000fe200008f0c0b */
[----:B------:R1:W-:Y:S04]  /*2590*/  @P3 STG.E.U16 desc[UR52][R6.64+0x2], R20 ;  /* 0x0000021406003986 */ /* 0x0003e8000c101534 */
[----:B------:R-:W2:Y:S01]  /*25a0*/  @P2 LDG.E.LTC128B.U16 R18, desc[UR52][R12.64] ;  /* 0x000000340c122981 */ /* 0x000ea2000c1e1520 */
[----:B------:R-:W-:Y:S01]  /*25b0*/  IADD3 R14, P1, P3, R8, R64, R14 ;  /* 0x00000040080e7210 */ /* 0x000fe20007b3e00e */
[----:B------:R-:W-:Y:S01]  /*25c0*/  BSSY B1, `(.L_x_35) ;  /* 0x0000011000017945 */ /* 0x000fe20003800000 */
[----:B------:R-:W-:-:S02]  /*25d0*/  SHF.L.U64.HI R11, R70, 0x4, R71 ;  /* 0x00000004460b7819 */ /* 0x000fc40000010247 */
[----:B------:R-:W-:Y:S02]  /*25e0*/  IADD3.X R15, R9, R69, R15, P1, P3 ;  /* 0x00000045090f7210 */ /* 0x000fe40000fe640f */
[----:B------:R-:W-:Y:S02]  /*25f0*/  LEA R10, P1, R70, R6, 0x4 ;  /* 0x00000006460a7211 */ /* 0x000fe400078220ff */
[----:B------:R-:W-:Y:S01]  /*2600*/  ISETP.GT.AND P0, PT, R0, 0x8, P0 ;  /* 0x000000080000780c */ /* 0x000fe20000704270 */
[----:B------:R-:W-:-:S04]  /*2610*/  IMAD.WIDE.U32 R14, R19, R72, R14 ;  /* 0x00000048130e7225 */ /* 0x000fc800078e000e */
[----:B------:R-:W-:Y:S02]  /*2620*/  IMAD.X R11, R11, 0x1, R7, P1 ;  /* 0x000000010b0b7824 */ /* 0x000fe400008e0607 */
[----:B------:R-:W-:Y:S02]  /*2630*/  IMAD.IADD R9, R67, 0x1, R15 ;  /* 0x0000000143097824 */ /* 0x000fe400078e020f */
[----:B--2---:R-:W-:-:S04]  /*2640*/  IMAD.U32 R8, R18, 0x10000, RZ ;  /* 0x0001000012087824 */ /* 0x004fc800078e00ff */
[----:B------:R-:W-:Y:S01]  /*2650*/  FMUL R3, R8, R23 ;  /* 0x0000001708037220 */ /* 0x000fe20000400000 */
[----:B------:R-:W-:-:S03]  /*2660*/  LEA R8, P3, R14, R76, 0x1 ;  /* 0x0000004c0e087211 */ /* 0x000fc600078608ff */
[----:B------:R-:W-:Y:S01]  /*2670*/  FFMA R3, R26, R22, R3 ;  /* 0x000000161a037223 */ /* 0x000fe20000000003 */
[----:B------:R-:W-:-:S04]  /*2680*/  LEA.HI.X R9, R14, R77, R9, 0x1, P3 ;  /* 0x0000004d0e097211 */ /* 0x000fc800018f0c09 */
[----:B------:R-:W-:-:S05]  /*2690*/  F2FP.BF16.F32.PACK_AB R3, RZ, R3 ;  /* 0x00000003ff03723e */ /* 0x000fca00000010ff */
[----:B------:R1:W-:Y:S01]  /*26a0*/  @P2 STG.E.U16 desc[UR52][R10.64], R3 ;  /* 0x000000030a002986 */ /* 0x0003e2000c101534 */
[----:B------:R-:W-:Y:S05]  /*26b0*/  @!P0 BRA `(.L_x_36) ;  /* 0x0000000000048947 */ /* 0x000fea0003800000 */
[----:B------:R2:W5:Y:S02]  /*26c0*/  LDG.E.LTC128B.U16 R18, desc[UR52][R8.64+0x2] ;  /* 0x0000023408127981 */ /* 0x000564000c1e1520 */
.L_x_36:
[----:B------:R-:W-:Y:S05]  /*26d0*/  BSYNC B1 ;  /* 0x0000000000017941 */ /* 0x000fea0003800000 */
.L_x_35:
[----:B-----5:R-:W-:Y:S01]  /*26e0*/  IMAD.U32 R12, R18, 0x10000, RZ ;  /* 0x00010000120c7824 */ /* 0x020fe200078e00ff */
[----:B------:R-:W-:Y:S01]  /*26f0*/  ISETP.GT.AND P1, PT, R2, 0x8, PT ;  /* 0x000000080200780c */ /* 0x000fe20003f24270 */
[----:B------:R-:W-:Y:S02]  /*2700*/  BSSY B1, `(.L_x_37) ;  /* 0x0000008000017945 */ /* 0x000fe40003800000 */
[----:B------:R-:W-:Y:S01]  /*2710*/  FMUL R12, R12, R23 ;  /* 0x000000170c0c7220 */ /* 0x000fe20000400000 */
[----:B------:R-:W-:-:S03]  /*2720*/  ISETP.GT.AND P2, PT, R0, RZ, P1 ;  /* 0x000000ff0000720c */ /* 0x000fc60000f44270 */
[----:B------:R-:W-:-:S05]  /*2730*/  FFMA R12, R27, R22, R12 ;  /* 0x000000161b0c7223 */ /* 0x000fca000000000c */
[----:B------:R-:W-:-:S05]  /*2740*/  F2FP.BF16.F32.PACK_AB R12, RZ, R12 ;  /* 0x0000000cff0c723e */ /* 0x000fca00000010ff */
[----:B------:R3:W-:Y:S01]  /*2750*/  @P0 STG.E.U16 desc[UR52][R10.64+0x2], R12 ;  /* 0x0000020c0a000986 */ /* 0x0007e2000c101534 */
[----:B------:R-:W-:Y:S05]  /*2760*/  @!P2 BRA `(.L_x_38) ;  /* 0x000000000004a947 */ /* 0x000fea0003800000 */
[----:B------:R4:W5:Y:S02]  /*2770*/  LDG.E.LTC128B.U16 R18, desc[UR52][R4.64+0x10] ;  /* 0x0000103404127981 */ /* 0x000964000c1e1520 */
.L_x_38:
[----:B------:R-:W-:Y:S05]  /*2780*/  BSYNC B1 ;  /* 0x0000000000017941 */ /* 0x000fea0003800000 */
.L_x_37:
[----:B---3-5:R-:W-:Y:S01]  /*2790*/  IMAD.U32 R12, R18, 0x10000, RZ ;  /* 0x00010000120c7824 */ /* 0x028fe200078e00ff */
[----:B------:R-:W-:Y:S01]  /*27a0*/  ISETP.GT.AND P0, PT, R2, 0x9, PT ;  /* 0x000000090200780c */ /* 0x000fe20003f04270 */
[----:B------:R-:W-:Y:S02]  /*27b0*/  BSSY B1, `(.L_x_39) ;  /* 0x0000008000017945 */ /* 0x000fe40003800000 */
[----:B-1----:R-:W-:Y:S01]  /*27c0*/  FMUL R3, R12, R23 ;  /* 0x000000170c037220 */ /* 0x002fe20000400000 */
[----:B------:R-:W-:-:S03]  /*27d0*/  ISETP.GT.AND P3, PT, R0, RZ, P0 ;  /* 0x000000ff0000720c */ /* 0x000fc60000764270 */
[----:B------:R-:W-:-:S05]  /*27e0*/  FFMA R3, R28, R22, R3 ;  /* 0x000000161c037223 */ /* 0x000fca0000000003 */
[----:B------:R-:W-:-:S05]  /*27f0*/  F2FP.BF16.F32.PACK_AB R3, RZ, R3 ;  /* 0x00000003ff03723e */ /* 0x000fca00000010ff */
[----:B------:R1:W-:Y:S01]  /*2800*/  @P2 STG.E.U16 desc[UR52][R6.64+0x10], R3 ;  /* 0x0000100306002986 */ /* 0x0003e2000c101534 */
[----:B------:R-:W-:Y:S05]  /*2810*/  @!P3 BRA `(.L_x_40) ;  /* 0x000000000004b947 */ /* 0x000fea0003800000 */
[----:B------:R3:W5:Y:S02]  /*2820*/  LDG.E.LTC128B.U16 R18, desc[UR52][R4.64+0x12] ;  /* 0x0000123404127981 */ /* 0x000764000c1e1520 */
.L_x_40:
[----:B------:R-:W-:Y:S05]  /*2830*/  BSYNC B1 ;  /* 0x0000000000017941 */ /* 0x000fea0003800000 */
.L_x_39:
[----:B-----5:R-:W-:Y:S01]  /*2840*/  IMAD.U32 R12, R18, 0x10000, RZ ;  /* 0x00010000120c7824 */ /* 0x020fe200078e00ff */
[----:B------:R-:W-:Y:S01]  /*2850*/  ISETP.GT.AND P1, PT, R0, 0x8, P1 ;  /* 0x000000080000780c */ /* 0x000fe20000f24270 */
[----:B------:R-:W-:Y:S02]  /*2860*/  BSSY B1, `(.L_x_41) ;  /* 0x0000007000017945 */ /* 0x000fe40003800000 */
[----:B------:R-:W-:-:S04]  /*2870*/  FMUL R12, R12, R23 ;  /* 0x000000170c0c7220 */ /* 0x000fc80000400000 */
[----:B------:R-:W-:-:S05]  /*2880*/  FFMA R12, R29, R22, R12 ;  /* 0x000000161d0c7223 */ /* 0x000fca000000000c */
[----:B------:R-:W-:-:S05]  /*2890*/  F2FP.BF16.F32.PACK_AB R12, RZ, R12 ;  /* 0x0000000cff0c723e */ /* 0x000fca00000010ff */
[----:B------:R0:W-:Y:S01]  /*28a0*/  @P3 STG.E.U16 desc[UR52][R6.64+0x12], R12 ;  /* 0x0000120c06003986 */ /* 0x0001e2000c101534 */
[----:B------:R-:W-:Y:S05]  /*28b0*/  @!P1 BRA `(.L_x_42) ;  /* 0x0000000000049947 */ /* 0x000fea0003800000 */
[----:B------:R0:W5:Y:S02]  /*28c0*/  LDG.E.LTC128B.U16 R18, desc[UR52][R8.64+0x10] ;  /* 0x0000103408127981 */ /* 0x000164000c1e1520 */
.L_x_42:
[----:B------:R-:W-:Y:S05]  /*28d0*/  BSYNC B1 ;  /* 0x0000000000017941 */ /* 0x000fea0003800000 */
.L_x_41:
[----:B0----5:R-:W-:Y:S01]  /*28e0*/  IMAD.U32 R12, R18, 0x10000, RZ ;  /* 0x00010000120c7824 */ /* 0x021fe200078e00ff */
[----:B------:R-:W-:Y:S01]  /*28f0*/  ISETP.GT.AND P0, PT, R0, 0x8, P0 ;  /* 0x000000080000780c */ /* 0x000fe20000704270 */
[----:B------:R-:W-:Y:S02]  /*2900*/  BSSY B1, `(.L_x_43) ;  /* 0x0000007000017945 */ /* 0x000fe40003800000 */
[----:B-1----:R-:W-:-:S04]  /*2910*/  FMUL R3, R12, R23 ;  /* 0x000000170c037220 */ /* 0x002fc80000400000 */
[----:B------:R-:W-:-:S05]  /*2920*/  FFMA R3, R30, R22, R3 ;  /* 0x000000161e037223 */ /* 0x000fca0000000003 */
[----:B------:R-:W-:-:S05]  /*2930*/  F2FP.BF16.F32.PACK_AB R3, RZ, R3 ;  /* 0x00000003ff03723e */ /* 0x000fca00000010ff */
[----:B------:R0:W-:Y:S01]  /*2940*/  @P1 STG.E.U16 desc[UR52][R10.64+0x10], R3 ;  /* 0x000010030a001986 */ /* 0x0001e2000c101534 */
[----:B------:R-:W-:Y:S05]  /*2950*/  @!P0 BRA `(.L_x_44) ;  /* 0x0000000000048947 */ /* 0x000fea0003800000 */
[----:B------:R1:W5:Y:S02]  /*2960*/  LDG.E.LTC128B.U16 R18, desc[UR52][R8.64+0x12] ;  /* 0x0000123408127981 */ /* 0x000364000c1e1520 */
.L_x_44:
[----:B------:R-:W-:Y:S05]  /*2970*/  BSYNC B1 ;  /* 0x0000000000017941 */ /* 0x000fea0003800000 */
.L_x_43:
        /* <DEDUP_REMOVED lines=10> */
.L_x_46:
[----:B------:R-:W-:Y:S05]  /*2a20*/  BSYNC B1 ;  /* 0x0000000000017941 */ /* 0x000fea0003800000 */
.L_x_45:
[----:B0----5:R-:W-:Y:S01]  /*2a30*/  IMAD.U32 R12, R18, 0x10000, RZ ;  /* 0x00010000120c7824 */ /* 0x021fe200078e00ff */
        /* <DEDUP_REMOVED lines=9> */
.L_x_48:
[----:B------:R-:W-:Y:S05]  /*2ad0*/  BSYNC B1 ;  /* 0x0000000000017941 */ /* 0x000fea0003800000 */
.L_x_47:
        /* <DEDUP_REMOVED lines=9> */
.L_x_50:
[----:B------:R-:W-:Y:S05]  /*2b70*/  BSYNC B1 ;  /* 0x0000000000017941 */ /* 0x000fea0003800000 */
.L_x_49:
[----:B0----5:R-:W-:Y:S01]  /*2b80*/  IMAD.U32 R12, R18, 0x10000, RZ ;  /* 0x00010000120c7824 */ /* 0x021fe200078e00ff */
        /* <DEDUP_REMOVED lines=8> */
.L_x_52:
[----:B------:R-:W-:Y:S05]  /*2c10*/  BSYNC B1 ;  /* 0x0000000000017941 */ /* 0x000fea0003800000 */
.L_x_51:
        /* <DEDUP_REMOVED lines=10> */
.L_x_54:
[----:B------:R-:W-:Y:S05]  /*2cc0*/  BSYNC B1 ;  /* 0x0000000000017941 */ /* 0x000fea0003800000 */
.L_x_53:
        /* <DEDUP_REMOVED lines=10> */
.L_x_56:
[----:B------:R-:W-:Y:S05]  /*2d70*/  BSYNC B1 ;  /* 0x0000000000017941 */ /* 0x000fea0003800000 */
.L_x_55:
        /* <DEDUP_REMOVED lines=9> */
.L_x_58:
[----:B------:R-:W-:Y:S05]  /*2e10*/  BSYNC B1 ;  /* 0x0000000000017941 */ /* 0x000fea0003800000 */
.L_x_57:
        /* <DEDUP_REMOVED lines=9> */
.L_x_60:
[----:B------:R-:W-:Y:S05]  /*2eb0*/  BSYNC B1 ;  /* 0x0000000000017941 */ /* 0x000fea0003800000 */
.L_x_59:
        /* <DEDUP_REMOVED lines=10> */
.L_x_62:
[----:B------:R-:W-:Y:S05]  /*2f60*/  BSYNC B1 ;  /* 0x0000000000017941 */ /* 0x000fea0003800000 */
.L_x_61:
        /* <DEDUP_REMOVED lines=10> */
.L_x_64:
[----:B------:R-:W-:Y:S05]  /*3010*/  BSYNC B1 ;  /* 0x0000000000017941 */ /* 0x000fea0003800000 */
.L_x_63:
        /* <DEDUP_REMOVED lines=9> */
.L_x_66:
[----:B------:R-:W-:Y:S05]  /*30b0*/  BSYNC B1 ;  /* 0x0000000000017941 */ /* 0x000fea0003800000 */
.L_x_65:
        /* <DEDUP_REMOVED lines=9> */
.L_x_68:
[----:B------:R-:W-:Y:S05]  /*3150*/  BSYNC B1 ;  /* 0x0000000000017941 */ /* 0x000fea0003800000 */
.L_x_67:
        /* <DEDUP_REMOVED lines=10> */
.L_x_70:
[----:B------:R-:W-:Y:S05]  /*3200*/  BSYNC B1 ;  /* 0x0000000000017941 */ /* 0x000fea0003800000 */
.L_x_69:
        /* <DEDUP_REMOVED lines=10> */
.L_x_72:
[----:B------:R-:W-:Y:S05]  /*32b0*/  BSYNC B1 ;  /* 0x0000000000017941 */ /* 0x000fea0003800000 */
.L_x_71:
        /* <DEDUP_REMOVED lines=9> */
.L_x_74:
[----:B------:R-:W-:Y:S05]  /*3350*/  BSYNC B1 ;  /* 0x0000000000017941 */ /* 0x000fea0003800000 */
.L_x_73:
        /* <DEDUP_REMOVED lines=9> */
.L_x_76:
[----:B------:R-:W-:Y:S05]  /*33f0*/  BSYNC B1 ;  /* 0x0000000000017941 */ /* 0x000fea0003800000 */
.L_x_75:
        /* <DEDUP_REMOVED lines=10> */
.L_x_78:
[----:B------:R-:W-:Y:S05]  /*34a0*/  BSYNC B1 ;  /* 0x0000000000017941 */ /* 0x000fea0003800000 */
.L_x_77:
        /* <DEDUP_REMOVED lines=10> */
.L_x_80:
[----:B------:R-:W-:Y:S05]  /*3550*/  BSYNC B1 ;  /* 0x0000000000017941 */ /* 0x000fea0003800000 */
.L_x_79:
        /* <DEDUP_REMOVED lines=9> */
.L_x_82:
[----:B------:R-:W-:Y:S05]  /*35f0*/  BSYNC B1 ;  /* 0x0000000000017941 */ /* 0x000fea0003800000 */
.L_x_81:
        /* <DEDUP_REMOVED lines=9> */
.L_x_84:
[----:B------:R-:W-:Y:S05]  /*3690*/  BSYNC B1 ;  /* 0x0000000000017941 */ /* 0x000fea0003800000 */
.L_x_83:
        /* <DEDUP_REMOVED lines=10> */
.L_x_86:
[----:B------:R-:W-:Y:S05]  /*3740*/  BSYNC B1 ;  /* 0x0000000000017941 */ /* 0x000fea0003800000 */
.L_x_85:
[----:B0----5:R-:W-:Y:S01]  /*3750*/  IMAD.U32 R12, R18, 0x10000, RZ ;  /* 0x00010000120c7824 */ /* 0x021fe200078e00ff */
[----:B------:R-:W-:Y:S01]  /*3760*/  ISETP.GT.AND P0, PT, R2, 0x39, PT ;  /* 0x000000390200780c */ /* 0x000fe20003f04270 */
[----:B------:R-:W-:Y:S01]  /*3770*/  @P2 IMAD.MOV.U32 R2, RZ, RZ, R6 ;  /* 0x000000ffff022224 */ /* 0x000fe200078e0006 */
[----:B------:R-:W-:Y:S01]  /*3780*/  BSSY B1, `(.L_x_87) ;  /* 0x000000a000017945 */ /* 0x000fe20003800000 */
[----:B------:R-:W-:Y:S01]  /*3790*/  FMUL R3, R12, R23 ;  /* 0x000000170c037220 */ /* 0x000fe20000400000 */
[----:B------:R-:W-:-:S03]  /*37a0*/  ISETP.GT.AND P3, PT, R0, RZ, P0 ;  /* 0x000000ff0000720c */ /* 0x000fc60000764270 */
[----:B------:R-:W-:-:S05]  /*37b0*/  FFMA R3, R52, R22, R3 ;  /* 0x0000001634037223 */ /* 0x000fca0000000003 */
[----:B------:R-:W-:-:S04]  /*37c0*/  F2FP.BF16.F32.PACK_AB R3, RZ, R3 ;  /* 0x00000003ff03723e */ /* 0x000fc800000010ff */
[----:B------:R-:W-:Y:S01]  /*37d0*/  PRMT R12, R3, 0x7610, R12 ;  /* 0x00007610030c7816 */ /* 0x000fe2000000000c */
[----:B------:R-:W-:-:S05]  /*37e0*/  @P2 IMAD.MOV.U32 R3, RZ, RZ, R7 ;  /* 0x000000ffff032224 */ /* 0x000fca00078e0007 */
[----:B------:R0:W-:Y:S01]  /*37f0*/  @P2 STG.E.U16 desc[UR52][R2.64+0x70], R12 ;  /* 0x0000700c02002986 */ /* 0x0001e2000c101534 */
[----:B------:R-:W-:Y:S05]  /*3800*/  @!P3 BRA `(.L_x_88) ;  /* 0x000000000004b947 */ /* 0x000fea0003800000 */
[----:B------:R0:W5:Y:S02]  /*3810*/  LDG.E.LTC128B.U16 R18, desc[UR52][R4.64+0x72] ;  /* 0x0000723404127981 */ /* 0x000164000c1e1520 */
.L_x_88:
[----:B------:R-:W-:Y:S05]  /*3820*/  BSYNC B1 ;  /* 0x0000000000017941 */ /* 0x000fea0003800000 */
.L_x_87:
        /* <DEDUP_REMOVED lines=9> */
.L_x_90:
[----:B------:R-:W-:Y:S05]  /*38c0*/  BSYNC B1 ;  /* 0x0000000000017941 */ /* 0x000fea0003800000 */
.L_x_89:
[----:B0----5:R-:W-:Y:S01]  /*38d0*/  IMAD.U32 R2, R18, 0x10000, RZ ;  /* 0x0001000012027824 */ /* 0x021fe200078e00ff */
[----:B------:R-:W-:Y:S01]  /*38e0*/  ISETP.GT.AND P0, PT, R0, 0x8, P0 ;  /* 0x000000080000780c */ /* 0x000fe20000704270 */
[----:B------:R-:W-:Y:S02]  /*38f0*/  BSSY B1, `(.L_x_91) ;  /* 0x000000a000017945 */ /* 0x000fe40003800000 */
[----:B------:R-:W-:Y:S01]  /*3900*/  FMUL R3, R2, R23 ;  /* 0x0000001702037220 */ /* 0x000fe20000400000 */
[----:B------:R-:W-:-:S03]  /*3910*/  @P1 IMAD.MOV.U32 R2, RZ, RZ, R10 ;  /* 0x000000ffff021224 */ /* 0x000fc600078e000a */
[----:B------:R-:W-:-:S05]  /*3920*/  FFMA R3, R54, R22, R3 ;  /* 0x0000001636037223 */ /* 0x000fca0000000003 */
[----:B------:R-:W-:-:S04]  /*3930*/  F2FP.BF16.F32.PACK_AB R3, RZ, R3 ;  /* 0x00000003ff03723e */ /* 0x000fc800000010ff */
[----:B---34-:R-:W-:Y:S01]  /*3940*/  PRMT R4, R3, 0x7610, R4 ;  /* 0x0000761003047816 */ /* 0x018fe20000000004 */
[----:B------:R-:W-:-:S05]  /*3950*/  @P1 IMAD.MOV.U32 R3, RZ, RZ, R11 ;  /* 0x000000ffff031224 */ /* 0x000fca00078e000b */
[----:B------:R0:W-:Y:S01]  /*3960*/  @P1 STG.E.U16 desc[UR52][R2.64+0x70], R4 ;  /* 0x0000700402001986 */ /* 0x0001e2000c101534 */
[----:B------:R-:W-:Y:S05]  /*3970*/  @!P0 BRA `(.L_x_92) ;  /* 0x0000000000048947 */ /* 0x000fea0003800000 */
[----:B------:R3:W5:Y:S02]  /*3980*/  LDG.E.LTC128B.U16 R18, desc[UR52][R8.64+0x72] ;  /* 0x0000723408127981 */ /* 0x000764000c1e1520 */
.L_x_92:
[----:B------:R-:W-:Y:S05]  /*3990*/  BSYNC B1 ;  /* 0x0000000000017941 */ /* 0x000fea0003800000 */
.L_x_91:
[----:B------:R-:W-:Y:S05]  /*39a0*/  @!P0 BRA `(.L_x_93) ;  /* 0x0000000800b08947 */ /* 0x000fea0003800000 */
[----:B-----5:R-:W-:-:S04]  /*39b0*/  IMAD.U32 R18, R18, 0x10000, RZ ;  /* 0x0001000012127824 */ /* 0x020fc800078e00ff */
[----:B------:R-:W-:-:S04]  /*39c0*/  FMUL R18, R18, R23 ;  /* 0x0000001712127220 */ /* 0x000fc80000400000 */
[----:B------:R-:W-:-:S05]  /*39d0*/  FFMA R18, R55, R22, R18 ;  /* 0x0000001637127223 */ /* 0x000fca0000000012 */
[----:B------:R-:W-:-:S05]  /*39e0*/  F2FP.BF16.F32.PACK_AB R18, RZ, R18 ;  /* 0x00000012ff12723e */ /* 0x000fca00000010ff */
[----:B------:R4:W-:Y:S01]  /*39f0*/  STG.E.U16 desc[UR52][R10.64+0x72], R18 ;  /* 0x000072120a007986 */ /* 0x0009e2000c101534 */
[----:B------:R-:W-:Y:S05]  /*3a00*/  BRA `(.L_x_93) ;  /* 0x0000000800987947 */ /* 0x000fea0003800000 */
.L_x_32:
[----:B------:R-:W-:Y:S01]  /*3a10*/  ISETP.GT.AND P0, PT, R2, 0x1, PT ;  /* 0x000000010200780c */ /* 0x000fe20003f04270 */
[----:B------:R-:W-:Y:S01]  /*3a20*/  ULDC.64 UR4, c[0x0][0x5c0] ;  /* 0x0001700000047ab9 */ /* 0x000fe20000000a00 */
[-C--:B------:R-:W-:Y:S01]  /*3a30*/  FMUL R24, R24, R22.reuse ;  /* 0x0000001618187220 */ /* 0x080fe20000400000 */
[-C--:B------:R-:W-:Y:S01]  /*3a40*/  FMUL R25, R25, R22.reuse ;  /* 0x0000001619197220 */ /* 0x080fe20000400000 */
[----:B------:R-:W-:Y:S01]  /*3a50*/  ISETP.GT.AND P3, PT, R0, RZ, P0 ;  /* 0x000000ff0000720c */ /* 0x000fe20000764270 */
[-C--:B------:R-:W-:Y:S01]  /*3a60*/  FMUL R26, R26, R22.reuse ;  /* 0x000000161a1a7220 */ /* 0x080fe20000400000 */
[----:B------:R-:W-:Y:S01]  /*3a70*/  LEA R4, P4, R66, UR4, 0x1 ;  /* 0x0000000442047c11 */ /* 0x000fe2000f8808ff */
[----:B------:R-:W-:Y:S01]  /*3a80*/  FMUL R27, R27, R22 ;  /* 0x000000161b1b7220 */ /* 0x000fe20000400000 */
[----:B------:R-:W-:Y:S01]  /*3a90*/  F2FP.BF16.F32.PACK_AB R24, RZ, R24 ;  /* 0x00000018ff18723e */ /* 0x000fe200000010ff */
[-C--:B------:R-:W-:Y:S01]  /*3aa0*/  FMUL R28, R28, R22.reuse ;  /* 0x000000161c1c7220 */ /* 0x080fe20000400000 */
[----:B------:R-:W-:Y:S01]  /*3ab0*/  LEA.HI.X R5, R66, UR5, R7, 0x1, P4 ;  /* 0x0000000542057c11 */ /* 0x000fe2000a0f0c07 */
[-C--:B------:R-:W-:Y:S01]  /*3ac0*/  FMUL R29, R29, R22.reuse ;  /* 0x000000161d1d7220 */ /* 0x080fe20000400000 */
[----:B------:R-:W-:Y:S01]  /*3ad0*/  F2FP.BF16.F32.PACK_AB R25, RZ, R25 ;  /* 0x00000019ff19723e */ /* 0x000fe200000010ff */
[----:B------:R-:W-:Y:S01]  /*3ae0*/  FMUL R30, R30, R22 ;  /* 0x000000161e1e7220 */ /* 0x000fe20000400000 */
[C---:B------:R-:W-:Y:S01]  /*3af0*/  SHF.L.U64.HI R71, R70.reuse, 0x4, R71 ;  /* 0x0000000446477819 */ /* 0x040fe20000010247 */
[----:B------:R-:W-:Y:S01]  /*3b00*/  @P1 STG.E.U16 desc[UR52][R4.64], R24 ;  /* 0x0000001804001986 */ /* 0x000fe2000c101534 */
[----:B------:R-:W-:Y:S01]  /*3b10*/  LEA R6, P4, R70, R4, 0x4 ;  /* 0x0000000446067211 */ /* 0x000fe200078820ff */
[-C--:B------:R-:W-:Y:S01]  /*3b20*/  FMUL R31, R31, R22.reuse ;  /* 0x000000161f1f7220 */ /* 0x080fe20000400000 */
[----:B------:R-:W-:Y:S01]  /*3b30*/  ISETP.GT.AND P2, PT, R0, 0x8, P2 ;  /* 0x000000080000780c */ /* 0x000fe20001744270 */
[----:B------:R-:W-:Y:S01]  /*3b40*/  @P3 STG.E.U16 desc[UR52][R4.64+0x2], R25 ;  /* 0x0000021904003986 */ /* 0x000fe2000c101534 */
[----:B------:R-:W-:Y:S01]  /*3b50*/  ISETP.GT.AND P1, PT, R2, 0x8, PT ;  /* 0x000000080200780c */ /* 0x000fe20003f24270 */
[----:B------:R-:W-:Y:S01]  /*3b60*/  IMAD.X R7, R71, 0x1, R5, P4 ;  /* 0x0000000147077824 */ /* 0x000fe200020e0605 */
[----:B------:R-:W-:Y:S01]  /*3b70*/  ISETP.GT.AND P3, PT, R0, 0x8, P0 ;  /* 0x000000080000780c */ /* 0x000fe20000764270 */
[-C--:B------:R-:W-:Y:S01]  /*3b80*/  FMUL R32, R32, R22.reuse ;  /* 0x0000001620207220 */ /* 0x080fe20000400000 */
[----:B------:R-:W-:Y:S01]  /*3b90*/  ISETP.GT.AND P0, PT, R2, 0x9, PT ;  /* 0x000000090200780c */ /* 0x000fe20003f04270 */
[-C--:B------:R-:W-:Y:S01]  /*3ba0*/  FMUL R33, R33, R22.reuse ;  /* 0x0000001621217220 */ /* 0x080fe20000400000 */
[----:B------:R-:W-:Y:S01]  /*3bb0*/  ISETP.GT.AND P5, PT, R0, RZ, P1 ;  /* 0x000000ff0000720c */ /* 0x000fe20000fa4270 */
[-C--:B------:R-:W-:Y:S01]  /*3bc0*/  FMUL R34, R34, R22.reuse ;  /* 0x0000001622227220 */ /* 0x080fe20000400000 */
[----:B------:R-:W-:Y:S01]  /*3bd0*/  ISETP.GT.AND P4, PT, R0, RZ, P0 ;  /* 0x000000ff0000720c */ /* 0x000fe20000784270 */
[----:B------:R-:W-:Y:S01]  /*3be0*/  FMUL R35, R35, R22 ;  /* 0x0000001623237220 */ /* 0x000fe20000400000 */
[----:B------:R-:W-:Y:S01]  /*3bf0*/  F2FP.BF16.F32.PACK_AB R26, RZ, R26 ;  /* 0x0000001aff1a723e */ /* 0x000fe200000010ff */
[-C--:B------:R-:W-:Y:S01]  /*3c00*/  FMUL R36, R36, R22.reuse ;  /* 0x0000001624247220 */ /* 0x080fe20000400000 */
[----:B------:R-:W-:Y:S01]  /*3c10*/  F2FP.BF16.F32.PACK_AB R27, RZ, R27 ;  /* 0x0000001bff1b723e */ /* 0x000fe200000010ff */
[----:B------:R-:W-:Y:S01]  /*3c20*/  FMUL R37, R37, R22 ;  /* 0x0000001625257220 */ /* 0x000fe20000400000 */
[----:B------:R-:W-:Y:S01]  /*3c30*/  F2FP.BF16.F32.PACK_AB R28, RZ, R28 ;  /* 0x0000001cff1c723e */ /* 0x000fe200000010ff */
[----:B------:R-:W-:Y:S01]  /*3c40*/  @P2 STG.E.U16 desc[UR52][R6.64], R26 ;  /* 0x0000001a06002986 */ /* 0x000fe2000c101534 */
[----:B------:R-:W-:Y:S01]  /*3c50*/  F2FP.BF16.F32.PACK_AB R29, RZ, R29 ;  /* 0x0000001dff1d723e */ /* 0x000fe200000010ff */
[-C--:B------:R-:W-:Y:S01]  /*3c60*/  FMUL R38, R38, R22.reuse ;  /* 0x0000001626267220 */ /* 0x080fe20000400000 */
[----:B------:R-:W-:Y:S01]  /*3c70*/  ISETP.GT.AND P1, PT, R0, 0x8, P1 ;  /* 0x000000080000780c */ /* 0x000fe20000f24270 */
[----:B------:R-:W-:Y:S01]  /*3c80*/  @P3 STG.E.U16 desc[UR52][R6.64+0x2], R27 ;  /* 0x0000021b06003986 */ /* 0x000fe2000c101534 */
[----:B------:R-:W-:Y:S01]  /*3c90*/  ISETP.GT.AND P3, PT, R2, 0x10, PT ;  /* 0x000000100200780c */ /* 0x000fe20003f64270 */
[-C--:B------:R-:W-:Y:S01]  /*3ca0*/  FMUL R39, R39, R22.reuse ;  /* 0x0000001627277220 */ /* 0x080fe20000400000 */
[----:B------:R-:W-:Y:S01]  /*3cb0*/  ISETP.GT.AND P2, PT, R0, 0x8, P0 ;  /* 0x000000080000780c */ /* 0x000fe20000744270 */
[----:B------:R-:W-:Y:S01]  /*3cc0*/  @P5 STG.E.U16 desc[UR52][R4.64+0x10], R28 ;  /* 0x0000101c04005986 */ /* 0x000fe2000c101534 */
[----:B------:R-:W-:Y:S01]  /*3cd0*/  ISETP.GT.AND P0, PT, R2, 0x11, PT ;  /* 0x000000110200780c */ /* 0x000fe20003f04270 */
[----:B------:R-:W-:Y:S01]  /*3ce0*/  FMUL R40, R40, R22 ;  /* 0x0000001628287220 */ /* 0x000fe20000400000 */
[----:B------:R-:W-:Y:S01]  /*3cf0*/  F2FP.BF16.F32.PACK_AB R30, RZ, R30 ;  /* 0x0000001eff1e723e */ /* 0x000fe200000010ff */
[----:B------:R-:W-:Y:S01]  /*3d00*/  @P4 STG.E.U16 desc[UR52][R4.64+0x12], R29 ;  /* 0x0000121d04004986 */ /* 0x000fe2000c101534 */
[C---:B------:R-:W-:Y:S01]  /*3d10*/  ISETP.GT.AND P4, PT, R0.reuse, RZ, P3 ;  /* 0x000000ff0000720c */ /* 0x040fe20001f84270 */
[-C--:B------:R-:W-:Y:S01]  /*3d20*/  FMUL R41, R41, R22.reuse ;  /* 0x0000001629297220 */ /* 0x080fe20000400000 */
[----:B------:R-:W-:Y:S01]  /*3d30*/  ISETP.GT.AND P5, PT, R0, RZ, P0 ;  /* 0x000000ff0000720c */ /* 0x000fe200007a4270 */
[----:B------:R-:W-:Y:S01]  /*3d40*/  @P1 STG.E.U16 desc[UR52][R6.64+0x10], R30 ;  /* 0x0000101e06001986 */ /* 0x000fe2000c101534 */
[----:B------:R-:W-:Y:S01]  /*3d50*/  F2FP.BF16.F32.PACK_AB R31, RZ, R31 ;  /* 0x0000001fff1f723e */ /* 0x000fe200000010ff */
[----:B------:R-:W-:Y:S01]  /*3d60*/  FMUL R42, R42, R22 ;  /* 0x000000162a2a7220 */ /* 0x000fe20000400000 */
[----:B------:R-:W-:Y:S01]  /*3d70*/  F2FP.BF16.F32.PACK_AB R32, RZ, R32 ;  /* 0x00000020ff20723e */ /* 0x000fe200000010ff */
[-C--:B------:R-:W-:Y:S01]  /*3d80*/  FMUL R43, R43, R22.reuse ;  /* 0x000000162b2b7220 */ /* 0x080fe20000400000 */
[----:B------:R-:W-:Y:S01]  /*3d90*/  ISETP.GT.AND P1, PT, R0, 0x8, P3 ;  /* 0x000000080000780c */ /* 0x000fe20001f24270 */
[----:B------:R-:W-:Y:S01]  /*3da0*/  @P2 STG.E.U16 desc[UR52][R6.64+0x12], R31 ;  /* 0x0000121f06002986 */ /* 0x000fe2000c101534 */
[----:B------:R-:W-:Y:S01]  /*3db0*/  F2FP.BF16.F32.PACK_AB R33, RZ, R33 ;  /* 0x00000021ff21723e */ /* 0x000fe200000010ff */
[-C--:B------:R-:W-:Y:S01]  /*3dc0*/  FMUL R44, R44, R22.reuse ;  /* 0x000000162c2c7220 */ /* 0x080fe20000400000 */
[----:B------:R-:W-:Y:S01]  /*3dd0*/  ISETP.GT.AND P2, PT, R2, 0x18, PT ;  /* 0x000000180200780c */ /* 0x000fe20003f44270 */
[----:B------:R-:W-:Y:S01]  /*3de0*/  @P4 STG.E.U16 desc[UR52][R4.64+0x20], R32 ;  /* 0x0000202004004986 */ /* 0x000fe2000c101534 */
[----:B------:R-:W-:Y:S01]  /*3df0*/  ISETP.GT.AND P0, PT, R0, 0x8, P0 ;  /* 0x000000080000780c */ /* 0x000fe20000704270 */
[-C--:B------:R-:W-:Y:S01]  /*3e00*/  FMUL R45, R45, R22.reuse ;  /* 0x000000162d2d7220 */ /* 0x080fe20000400000 */
[----:B------:R-:W-:Y:S01]  /*3e10*/  ISETP.GT.AND P3, PT, R2, 0x19, PT ;  /* 0x000000190200780c */ /* 0x000fe20003f64270 */
[----:B------:R-:W-:Y:S01]  /*3e20*/  @P5 STG.E.U16 desc[UR52][R4.64+0x22], R33 ;  /* 0x0000222104005986 */ /* 0x000fe2000c101534 */
[----:B------:R-:W-:Y:S01]  /*3e30*/  ISETP.GT.AND P4, PT, R0, RZ, P2 ;  /* 0x000000ff0000720c */ /* 0x000fe20001784270 */
[----:B------:R-:W-:Y:S01]  /*3e40*/  FMUL R46, R46, R22 ;  /* 0x000000162e2e7220 */ /* 0x000fe20000400000 */
[----:B------:R-:W-:Y:S01]  /*3e50*/  F2FP.BF16.F32.PACK_AB R34, RZ, R34 ;  /* 0x00000022ff22723e */ /* 0x000fe200000010ff */
[-C--:B------:R-:W-:Y:S01]  /*3e60*/  FMUL R47, R47, R22.reuse ;  /* 0x000000162f2f7220 */ /* 0x080fe20000400000 */
[----:B------:R-:W-:Y:S01]  /*3e70*/  ISETP.GT.AND P5, PT, R0, RZ, P3 ;  /* 0x000000ff0000720c */ /* 0x000fe20001fa4270 */
[----:B------:R-:W-:Y:S01]  /*3e80*/  FMUL R48, R48, R22 ;  /* 0x0000001630307220 */ /* 0x000fe20000400000 */
[----:B------:R-:W-:Y:S01]  /*3e90*/  F2FP.BF16.F32.PACK_AB R35, RZ, R35 ;  /* 0x00000023ff23723e */ /* 0x000fe200000010ff */
[----:B------:R-:W-:Y:S01]  /*3ea0*/  @P1 STG.E.U16 desc[UR52][R6.64+0x20], R34 ;  /* 0x0000202206001986 */ /* 0x000fe2000c101534 */
[----:B------:R-:W-:Y:S01]  /*3eb0*/  F2FP.BF16.F32.PACK_AB R36, RZ, R36 ;  /* 0x00000024ff24723e */ /* 0x000fe200000010ff */
[-C--:B------:R-:W-:Y:S01]  /*3ec0*/  FMUL R49, R49, R22.reuse ;  /* 0x0000001631317220 */ /* 0x080fe20000400000 */
[C---:B------:R-:W-:Y:S01]  /*3ed0*/  ISETP.GT.AND P1, PT, R0.reuse, 0x8, P2 ;  /* 0x000000080000780c */ /* 0x040fe20001724270 */
[----:B------:R-:W-:Y:S01]  /*3ee0*/  @P0 STG.E.U16 desc[UR52][R6.64+0x22], R35 ;  /* 0x0000222306000986 */ /* 0x000fe2000c101534 */
[----:B------:R-:W-:Y:S01]  /*3ef0*/  ISETP.GT.AND P2, PT, R0, 0x8, P3 ;  /* 0x000000080000780c */ /* 0x000fe20001f44270 */
[-C--:B------:R-:W-:Y:S01]  /*3f00*/  FMUL R50, R50, R22.reuse ;  /* 0x0000001632327220 */ /* 0x080fe20000400000 */
[----:B------:R-:W-:Y:S01]  /*3f10*/  F2FP.BF16.F32.PACK_AB R37, RZ, R37 ;  /* 0x00000025ff25723e */ /* 0x000fe200000010ff */
[----:B------:R-:W-:Y:S01]  /*3f20*/  @P4 STG.E.U16 desc[UR52][R4.64+0x30], R36 ;  /* 0x0000302404004986 */ /* 0x000fe2000c101534 */
[C---:B------:R-:W-:Y:S01]  /*3f30*/  ISETP.GT.AND P3, PT, R2.reuse, 0x20, PT ;  /* 0x000000200200780c */ /* 0x040fe20003f64270 */
[-C--:B------:R-:W-:Y:S01]  /*3f40*/  FMUL R51, R51, R22.reuse ;  /* 0x0000001633337220 */ /* 0x080fe20000400000 */
[----:B------:R-:W-:Y:S01]  /*3f50*/  ISETP.GT.AND P0, PT, R2, 0x21, PT ;  /* 0x000000210200780c */ /* 0x000fe20003f04270 */
[----:B------:R-:W-:Y:S01]  /*3f60*/  @P5 STG.E.U16 desc[UR52][R4.64+0x32], R37 ;  /* 0x0000322504005986 */ /* 0x000fe2000c101534 */
        /* <DEDUP_REMOVED lines=10> */
[----:B------:R-:W-:-:S02]  /*4010*/  F2FP.BF16.F32.PACK_AB R41, RZ, R41 ;  /* 0x00000029ff29723e */ /* 0x000fc400000010ff */
[C---:B------:R-:W-:Y:S01]  /*4020*/  ISETP.GT.AND P1, PT, R0.reuse, 0x8, P3 ;  /* 0x000000080000780c */ /* 0x040fe20001f24270 */
[----:B------:R-:W-:Y:S01]  /*4030*/  @P2 STG.E.U16 desc[UR52][R6.64+0x32], R39 ;  /* 0x0000322706002986 */ /* 0x000fe2000c101534 */
[----:B------:R-:W-:Y:S02]  /*4040*/  ISETP.GT.AND P0, PT, R0, 0x8, P0 ;  /* 0x000000080000780c */ /* 0x000fe40000704270 */
[----:B------:R-:W-:Y:S01]  /*4050*/  F2FP.BF16.F32.PACK_AB R42, RZ, R42 ;  /* 0x0000002aff2a723e */ /* 0x000fe200000010ff */
[----:B------:R-:W-:Y:S01]  /*4060*/  @P4 STG.E.U16 desc[UR52][R4.64+0x40], R40 ;  /* 0x0000402804004986 */ /* 0x000fe2000c101534 */
[C---:B------:R-:W-:Y:S02]  /*4070*/  ISETP.GT.AND P4, PT, R2.reuse, 0x28, PT ;  /* 0x000000280200780c */ /* 0x040fe40003f84270 */
[----:B------:R-:W-:Y:S01]  /*4080*/  F2FP.BF16.F32.PACK_AB R43, RZ, R43 ;  /* 0x0000002bff2b723e */ /* 0x000fe200000010ff */
[----:B------:R-:W-:Y:S01]  /*4090*/  @P5 STG.E.U16 desc[UR52][R4.64+0x42], R41 ;  /* 0x0000422904005986 */ /* 0x000fe2000c101534 */
[----:B------:R-:W-:-:S02]  /*40a0*/  ISETP.GT.AND P5, PT, R2, 0x29, PT ;  /* 0x000000290200780c */ /* 0x000fc40003fa4270 */
[C---:B------:R-:W-:Y:S01]  /*40b0*/  ISETP.GT.AND P2, PT, R0.reuse, RZ, P4 ;  /* 0x000000ff0000720c */ /* 0x040fe20002744270 */
[----:B------:R-:W-:Y:S01]  /*40c0*/  @P1 STG.E.U16 desc[UR52][R6.64+0x40], R42 ;  /* 0x0000402a06001986 */ /* 0x000fe2000c101534 */
[----:B------:R-:W-:Y:S02]  /*40d0*/  ISETP.GT.AND P6, PT, R0, RZ, P5 ;  /* 0x000000ff0000720c */ /* 0x000fe40002fc4270 */
[----:B------:R-:W-:Y:S01]  /*40e0*/  F2FP.BF16.F32.PACK_AB R44, RZ, R44 ;  /* 0x0000002cff2c723e */ /* 0x000fe200000010ff */
[----:B------:R-:W-:Y:S01]  /*40f0*/  @P0 STG.E.U16 desc[UR52][R6.64+0x42], R43 ;  /* 0x0000422b06000986 */ /* 0x000fe2000c101534 */
[C---:B------:R-:W-:Y:S02]  /*4100*/  ISETP.GT.AND P3, PT, R2.reuse, 0x30, PT ;  /* 0x000000300200780c */ /* 0x040fe40003f64270 */
[C---:B------:R-:W-:Y:S02]  /*4110*/  ISETP.GT.AND P1, PT, R2.reuse, 0x38, PT ;  /* 0x000000380200780c */ /* 0x040fe40003f24270 */
[----:B------:R-:W-:-:S02]  /*4120*/  ISETP.GT.AND P0, PT, R2, 0x39, PT ;  /* 0x000000390200780c */ /* 0x000fc40003f04270 */
[----:B------:R-:W-:Y:S01]  /*4130*/  ISETP.GT.AND P4, PT, R0, 0x8, P4 ;  /* 0x000000080000780c */ /* 0x000fe20002784270 */
[----:B------:R-:W-:Y:S01]  /*4140*/  @P2 STG.E.U16 desc[UR52][R4.64+0x50], R44 ;  /* 0x0000502c04002986 */ /* 0x000fe2000c101534 */
[----:B------:R-:W-:Y:S01]  /*4150*/  ISETP.GT.AND P2, PT, R2, 0x31, PT ;  /* 0x000000310200780c */ /* 0x000fe20003f44270 */
[----:B------:R-:W-:Y:S01]  /*4160*/  @P6 IMAD.MOV.U32 R2, RZ, RZ, R4 ;  /* 0x000000ffff026224 */ /* 0x000fe200078e0004 */
[----:B------:R-:W-:Y:S01]  /*4170*/  F2FP.BF16.F32.PACK_AB R45, RZ, R45 ;  /* 0x0000002dff2d723e */ /* 0x000fe200000010ff */
[----:B------:R-:W-:Y:S01]  /*4180*/  @P6 IMAD.MOV.U32 R3, RZ, RZ, R5 ;  /* 0x000000ffff036224 */ /* 0x000fe200078e0005 */
[----:B------:R-:W-:Y:S02]  /*4190*/  F2FP.BF16.F32.PACK_AB R46, RZ, R46 ;  /* 0x0000002eff2e723e */ /* 0x000fe400000010ff */
[----:B------:R-:W-:Y:S02]  /*41a0*/  F2FP.BF16.F32.PACK_AB R47, RZ, R47 ;  /* 0x0000002fff2f723e */ /* 0x000fe400000010ff */
[----:B------:R0:W-:Y:S01]  /*41b0*/  @P6 STG.E.U16 desc[UR52][R2.64+0x52], R45 ;  /* 0x0000522d02006986 */ /* 0x0001e2000c101534 */
[----:B------:R-:W-:-:S02]  /*41c0*/  ISETP.GT.AND P6, PT, R0, 0x8, P5 ;  /* 0x000000080000780c */ /* 0x000fc40002fc4270 */
[C---:B------:R-:W-:Y:S02]  /*41d0*/  ISETP.GT.AND P5, PT, R0.reuse, RZ, P3 ;  /* 0x000000ff0000720c */ /* 0x040fe40001fa4270 */
[----:B------:R-:W-:Y:S02]  /*41e0*/  ISETP.GT.AND P3, PT, R0, 0x8, P3 ;  /* 0x000000080000780c */ /* 0x000fe40001f64270 */
[----:B------:R-:W-:Y:S02]  /*41f0*/  F2FP.BF16.F32.PACK_AB R48, RZ, R48 ;  /* 0x00000030ff30723e */ /* 0x000fe400000010ff */
[----:B------:R-:W-:Y:S02]  /*4200*/  F2FP.BF16.F32.PACK_AB R49, RZ, R49 ;  /* 0x00000031ff31723e */ /* 0x000fe400000010ff */
[----:B------:R-:W-:Y:S01]  /*4210*/  F2FP.BF16.F32.PACK_AB R50, RZ, R50 ;  /* 0x00000032ff32723e */ /* 0x000fe200000010ff */
[----:B0-----:R-:W-:Y:S01]  /*4220*/  @P4 IMAD.MOV.U32 R2, RZ, RZ, R6 ;  /* 0x000000ffff024224 */ /* 0x001fe200078e0006 */
[----:B------:R-:W-:Y:S01]  /*4230*/  F2FP.BF16.F32.PACK_AB R51, RZ, R51 ;  /* 0x00000033ff33723e */ /* 0x000fe200000010ff */
[----:B------:R-:W-:Y:S01]  /*4240*/  @P4 IMAD.MOV.U32 R3, RZ, RZ, R7 ;  /* 0x000000ffff034224 */ /* 0x000fe200078e0007 */
[----:B------:R-:W-:-:S02]  /*4250*/  F2FP.BF16.F32.PACK_AB R52, RZ, R52 ;  /* 0x00000034ff34723e */ /* 0x000fc400000010ff */
[----:B------:R-:W-:Y:S02]  /*4260*/  F2FP.BF16.F32.PACK_AB R53, RZ, R53 ;  /* 0x00000035ff35723e */ /* 0x000fe400000010ff */
[----:B------:R0:W-:Y:S01]  /*4270*/  @P4 STG.E.U16 desc[UR52][R2.64+0x50], R46 ;  /* 0x0000502e02004986 */ /* 0x0001e2000c101534 */
[C---:B------:R-:W-:Y:S02]  /*4280*/  ISETP.GT.AND P4, PT, R0.reuse, RZ, P2 ;  /* 0x000000ff0000720c */ /* 0x040fe40001784270 */
[----:B------:R-:W-:Y:S02]  /*4290*/  ISETP.GT.AND P2, PT, R0, 0x8, P2 ;  /* 0x000000080000780c */ /* 0x000fe40001744270 */
[----:B------:R-:W-:Y:S02]  /*42a0*/  F2FP.BF16.F32.PACK_AB R54, RZ, R54 ;  /* 0x00000036ff36723e */ /* 0x000fe400000010ff */
[----:B------:R-:W-:Y:S01]  /*42b0*/  F2FP.BF16.F32.PACK_AB R55, RZ, R55 ;  /* 0x00000037ff37723e */ /* 0x000fe200000010ff */
[----:B0-----:R-:W-:-:S02]  /*42c0*/  @P6 IMAD.MOV.U32 R2, RZ, RZ, R6 ;  /* 0x000000ffff026224 */ /* 0x001fc400078e0006 */
[----:B------:R-:W-:-:S05]  /*42d0*/  @P6 IMAD.MOV.U32 R3, RZ, RZ, R7 ;  /* 0x000000ffff036224 */ /* 0x000fca00078e0007 */
[----:B------:R0:W-:Y:S01]  /*42e0*/  @P6 STG.E.U16 desc[UR52][R2.64+0x52], R47 ;  /* 0x0000522f02006986 */ /* 0x0001e2000c101534 */
[C---:B------:R-:W-:Y:S02]  /*42f0*/  ISETP.GT.AND P6, PT, R0.reuse, RZ, P0 ;  /* 0x000000ff0000720c */ /* 0x040fe400007c4270 */
[----:B------:R-:W-:Y:S01]  /*4300*/  ISETP.GT.AND P0, PT, R0, 0x8, P0 ;  /* 0x000000080000780c */ /* 0x000fe20000704270 */
[----:B0-----:R-:W-:Y:S02]  /*4310*/  @P5 IMAD.MOV.U32 R2, RZ, RZ, R4 ;  /* 0x000000ffff025224 */ /* 0x001fe400078e0004 */
[----:B------:R-:W-:-:S05]  /*4320*/  @P5 IMAD.MOV.U32 R3, RZ, RZ, R5 ;  /* 0x000000ffff035224 */ /* 0x000fca00078e0005 */
[----:B------:R0:W-:Y:S01]  /*4330*/  @P5 STG.E.U16 desc[UR52][R2.64+0x60], R48 ;  /* 0x0000603002005986 */ /* 0x0001e2000c101534 */
[C---:B------:R-:W-:Y:S02]  /*4340*/  ISETP.GT.AND P5, PT, R0.reuse, RZ, P1 ;  /* 0x000000ff0000720c */ /* 0x040fe40000fa4270 */
[----:B------:R-:W-:Y:S01]  /*4350*/  ISETP.GT.AND P1, PT, R0, 0x8, P1 ;  /* 0x000000080000780c */ /* 0x000fe20000f24270 */
[----:B0-----:R-:W-:Y:S02]  /*4360*/  @P4 IMAD.MOV.U32 R2, RZ, RZ, R4 ;  /* 0x000000ffff024224 */ /* 0x001fe400078e0004 */
[----:B------:R-:W-:-:S05]  /*4370*/  @P4 IMAD.MOV.U32 R3, RZ, RZ, R5 ;  /* 0x000000ffff034224 */ /* 0x000fca00078e0005 */
[----:B------:R0:W-:Y:S02]  /*4380*/  @P4 STG.E.U16 desc[UR52][R2.64+0x62], R49 ;  /* 0x0000623102004986 */ /* 0x0001e4000c101534 */
        /* <DEDUP_REMOVED lines=8> */
[----:B------:R0:W-:Y:S04]  /*4410*/  @P5 STG.E.U16 desc[UR52][R2.64+0x70], R52 ;  /* 0x0000703402005986 */ /* 0x0001e8000c101534 */
[----:B------:R1:W-:Y:S01]  /*4420*/  @P6 STG.E.U16 desc[UR52][R4.64+0x72], R53 ;  /* 0x0000723504006986 */ /* 0x0003e2000c101534 */
[----:B0-----:R-:W-:Y:S02]  /*4430*/  @P1 IMAD.MOV.U32 R2, RZ, RZ, R6 ;  /* 0x000000ffff021224 */ /* 0x001fe400078e0006 */
[----:B------:R-:W-:-:S05]  /*4440*/  @P1 IMAD.MOV.U32 R3, RZ, RZ, R7 ;  /* 0x000000ffff031224 */ /* 0x000fca00078e0007 */
[----:B------:R1:W-:Y:S04]  /*4450*/  @P1 STG.E.U16 desc[UR52][R2.64+0x70], R54 ;  /* 0x0000703602001986 */ /* 0x0003e8000c101534 */
[----:B------:R1:W-:Y:S02]  /*4460*/  @P0 STG.E.U16 desc[UR52][R6.64+0x72], R55 ;  /* 0x0000723706000986 */ /* 0x0003e4000c101534 */
.L_x_93:
[----:B------:R-:W-:Y:S05]  /*4470*/  BSYNC B0 ;  /* 0x0000000000007941 */ /* 0x000fea0003800000 */
.L_x_31:
[----:B01----:R-:W-:Y:S01]  /*4480*/  IMAD.U32 R2, RZ, RZ, UR50 ;  /* 0x00000032ff027e24 */ /* 0x003fe2000f8e00ff */
[----:B------:R-:W-:Y:S01]  /*4490*/  ULDC.64 UR4, c[0x0][0x650] ;  /* 0x0001940000047ab9 */ /* 0x000fe20000000a00 */
[----:B------:R-:W-:Y:S01]  /*44a0*/  IMAD.U32 R0, RZ, RZ, UR37 ;  /* 0x00000025ff007e24 */ /* 0x000fe2000f8e00ff */
[----:B------:R0:W-:Y:S01]  /*44b0*/  SYNCS.ARRIVE.TRANS64.A1T0 RZ, [R62+UR44], RZ ;  /* 0x000000ff3eff79a7 */ /* 0x0001e2000810002c */
[----:B------:R-:W-:Y:S01]  /*44c0*/  IMAD.U32 R3, RZ, RZ, UR51 ;  /* 0x00000033ff037e24 */ /* 0x000fe2000f8e00ff */
[C---:B------:R-:W-:Y:S01]  /*44d0*/  LEA R16, P0, R2.reuse, R16, 0x1 ;  /* 0x0000001002107211 */ /* 0x040fe200078008ff */
[----:B----45:R-:W-:Y:S02]  /*44e0*/  IMAD.MOV.U32 R18, RZ, RZ, -0x1 ;  /* 0xffffffffff127424 */ /* 0x030fe400078e00ff */
[----:B------:R-:W-:Y:S01]  /*44f0*/  IMAD.MOV.U32 R19, RZ, RZ, -0x1 ;  /* 0xffffffffff137424 */ /* 0x000fe200078e00ff */
[----:B------:R-:W-:Y:S01]  /*4500*/  LEA.HI.X R17, R2, R17, R0, 0x1, P0 ;  /* 0x0000001102117211 */ /* 0x000fe200000f0c00 */
[----:B------:R-:W-:Y:S01]  /*4510*/  IMAD.MOV.U32 R2, RZ, RZ, -0x1 ;  /* 0xffffffffff027424 */ /* 0x000fe200078e00ff */
[----:B------:R-:W-:-:S02]  /*4520*/  ISETP.GE.U32.AND P0, PT, R16, UR4, PT ;  /* 0x0000000410007c0c */ /* 0x000fc4000bf06070 */
[----:B------:R-:W-:Y:S02]  /*4530*/  PRMT R0, RZ, 0x7610, R0 ;  /* 0x00007610ff007816 */ /* 0x000fe40000000000 */
[----:B------:R-:W-:-:S13]  /*4540*/  ISETP.GE.U32.AND.EX P0, PT, R17, UR5, PT, P0 ;  /* 0x0000000511007c0c */ /* 0x000fda000bf06100 */
[----:B0-----:R-:W-:Y:S05]  /*4550*/  @P0 BRA `(.L_x_94) ;  /* 0x00000004008c0947 */ /* 0x001fea0003800000 */
[----:B------:R-:W0:Y:S01]  /*4560*/  S2UR UR6, SR_CTAID.X ;  /* 0x00000000000679c3 */ /* 0x000e220000002500 */
[----:B------:R-:W-:Y:S01]  /*4570*/  ULDC.64 UR4, c[0x0][0x628] ;  /* 0x00018a0000047ab9 */ /* 0x000fe20000000a00 */
[----:B------:R-:W-:Y:S01]  /*4580*/  ULDC UR7, c[0x0][0x150] ;  /* 0x0000540000077ab9 */ /* 0x000fe20000000800 */
[----:B------:R-:W-:Y:S01]  /*4590*/  ISETP.NE.U32.AND P0, PT, RZ, UR4, PT ;  /* 0x00000004ff007c0c */ /* 0x000fe2000bf05070 */
[----:B------:R-:W-:Y:S01]  /*45a0*/  ULDC UR15, c[0x0][0x630] ;  /* 0x00018c00000f7ab9 */ /* 0x000fe20000000800 */
[C---:B------:R-:W-:Y:S01]  /*45b0*/  R2UR UR16, R16.reuse ;  /* 0x00000000101072ca */ /* 0x040fe200000e0000 */
[----:B------:R-:W-:Y:S01]  /*45c0*/  ULDC UR18, c[0x0][0x154] ;  /* 0x0000550000127ab9 */ /* 0x000fe20000000800 */
[----:B------:R-:W-:Y:S01]  /*45d0*/  ISETP.NE.AND.EX P0, PT, RZ, UR5, PT, P0 ;  /* 0x00000005ff007c0c */ /* 0x000fe2000bf05300 */
[----:B------:R-:W1:Y:S01]  /*45e0*/  S2UR UR20, SR_CTAID.Y ;  /* 0x00000000001479c3 */ /* 0x000e620000002600 */
[----:B------:R-:W-:Y:S02]  /*45f0*/  R2UR UR17, R17 ;  /* 0x00000000111172ca */ /* 0x000fe400000e0000 */
[----:B------:R-:W-:-:S02]  /*4600*/  R2UR UR12, R16 ;  /* 0x00000000100c72ca */ /* 0x000fc400000e0000 */
[----:B------:R-:W-:Y:S02]  /*4610*/  R2UR UR13, R17 ;  /* 0x00000000110d72ca */ /* 0x000fe400000e0000 */
[----:B0-----:R-:W-:-:S05]  /*4620*/  I2FP.F32.U32 R0, UR6 ;  /* 0x0000000600007c45 */ /* 0x001fca0008201000 */
[----:B------:R-:W-:-:S04]  /*4630*/  FMUL R0, R0, UR7 ;  /* 0x0000000700007c20 */ /* 0x000fc80008400000 */
[----:B------:R0:W4:Y:S01]  /*4640*/  F2I.U32.TRUNC.NTZ R2, R0 ;  /* 0x0000000000027305 */ /* 0x000122000020f000 */
[----:B-1----:R-:W-:Y:S05]  /*4650*/  @!P0 BRA `(.L_x_95) ;  /* 0x0000000000308947 */ /* 0x002fea0003800000 */
        /* <DEDUP_REMOVED lines=12> */
.L_x_95:
[----:B------:R-:W-:Y:S01]  /*4720*/  USHF.R.U64 UR12, UR12, UR15, UR13 ;  /* 0x0000000f0c0c7299 */ /* 0x000fe2000800120d */
[----:B0-----:R-:W-:Y:S01]  /*4730*/  I2FP.F32.U32 R0, UR20 ;  /* 0x0000001400007c45 */ /* 0x001fe20008201000 */
[----:B------:R-:W-:Y:S02]  /*4740*/  USHF.R.U32.HI UR4, URZ, UR15, UR13 ;  /* 0x0000000f3f047299 */ /* 0x000fe4000801160d */
[----:B------:R-:W-:Y:S02]  /*4750*/  UIADD3 UR7, UP0, URZ, -UR12, URZ ;  /* 0x8000000c3f077290 */ /* 0x000fe4000ff1e03f */
[----:B------:R-:W-:Y:S01]  /*4760*/  FMUL R0, R0, UR18 ;  /* 0x0000001200007c20 */ /* 0x000fe20008400000 */
[----:B------:R-:W-:Y:S01]  /*4770*/  ULDC.64 UR10, c[0x0][0x620] ;  /* 0x00018800000a7ab9 */ /* 0x000fe20000000a00 */
[----:B------:R-:W-:Y:S01]  /*4780*/  UIADD3.X UR4, URZ, ~UR4, URZ, UP0, !UPT ;  /* 0x800000043f047290 */ /* 0x000fe200087fe43f */
[----:B------:R-:W-:Y:S01]  /*4790*/  UMOV UR8, UR16 ;  /* 0x0000001000087c82 */ /* 0x000fe20008000000 */
[----:B------:R-:W-:-:S02]  /*47a0*/  UMOV UR9, UR17 ;  /* 0x0000001100097c82 */ /* 0x000fc40008000000 */
[----:B------:R-:W0:Y:S01]  /*47b0*/  F2I.U32.TRUNC.NTZ R0, R0 ;  /* 0x0000000000007305 */ /* 0x000e22000020f000 */
[----:B------:R-:W-:Y:S01]  /*47c0*/  UIMAD UR4, UR4, UR10, URZ ;  /* 0x0000000a040472a4 */ /* 0x000fe2000f8e023f */
[----:B----4-:R-:W-:Y:S01]  /*47d0*/  R2UR UR17, R2 ;  /* 0x00000000021172ca */ /* 0x010fe200000e0000 */
        /* <DEDUP_REMOVED lines=9> */
[----:B------:R-:W-:Y:S01]  /*4870*/  USHF.R.U64 UR15, UR8, UR10, UR7 ;  /* 0x0000000a080f7299 */ /* 0x000fe20008001207 */
[----:B0-----:R-:W-:Y:S01]  /*4880*/  R2UR UR11, R0 ;  /* 0x00000000000b72ca */ /* 0x001fe200000e0000 */
[----:B------:R-:W-:Y:S01]  /*4890*/  USHF.R.U32.HI UR7, URZ, UR10, UR7 ;  /* 0x0000000a3f077299 */ /* 0x000fe20008011607 */
[----:B------:R-:W-:Y:S01]  /*48a0*/  ISETP.NE.AND.EX P0, PT, RZ, UR5, PT, P0 ;  /* 0x00000005ff007c0c */ /* 0x000fe2000bf05300 */
[----:B------:R-:W-:Y:S01]  /*48b0*/  ULDC UR22, c[0x0][0x608] ;  /* 0x0001820000167ab9 */ /* 0x000fe20000000800 */
[----:B------:R-:W-:-:S02]  /*48c0*/  UIADD3 UR8, -UR17, URZ, URZ ;  /* 0x0000003f11087290 */ /* 0x000fc4000fffe13f */
[----:B------:R-:W-:Y:S02]  /*48d0*/  USHF.R.U64 UR18, UR15, UR22, UR7 ;  /* 0x000000160f127299 */ /* 0x000fe40008001207 */
[----:B------:R-:W-:Y:S01]  /*48e0*/  USHF.R.U32.HI UR7, URZ, UR22, UR7 ;  /* 0x000000163f077299 */ /* 0x000fe20008011607 */
[----:B------:R-:W-:Y:S01]  /*48f0*/  UMOV UR16, 0x1 ;  /* 0x0000000100107882 */ /* 0x000fe20000000000 */
[----:B------:R-:W-:Y:S02]  /*4900*/  ULDC UR21, c[0x0][0x144] ;  /* 0x0000510000157ab9 */ /* 0x000fe40000000800 */
[----:B------:R-:W-:Y:S01]  /*4910*/  USHF.R.U64 UR17, UR18, UR23, UR7 ;  /* 0x0000001712117299 */ /* 0x000fe20008001207 */
[----:B------:R-:W-:Y:S01]  /*4920*/  ULDC UR13, c[0x0][0x600] ;  /* 0x00018000000d7ab9 */ /* 0x000fe20000000800 */
[----:B------:R-:W-:Y:S02]  /*4930*/  UIADD3 UR22, -UR11, URZ, URZ ;  /* 0x0000003f0b167290 */ /* 0x000fe4000fffe13f */
[----:B------:R-:W-:-:S02]  /*4940*/  USHF.L.U32 UR16, UR16, UR23, URZ ;  /* 0x0000001710107299 */ /* 0x000fc4000800063f */
[----:B------:R-:W-:Y:S02]  /*4950*/  USHF.R.U32.HI UR11, URZ, UR23, UR7 ;  /* 0x000000173f0b7299 */ /* 0x000fe40008011607 */
[----:B------:R-:W-:Y:S02]  /*4960*/  UIADD3 UR14, UR13, -0x1, URZ ;  /* 0xffffffff0d0e7890 */ /* 0x000fe4000fffe03f */
[----:B------:R-:W-:Y:S02]  /*4970*/  ULOP3.LUT UR19, URZ, UR19, URZ, 0x33, !UPT ;  /* 0x000000133f137292 */ /* 0x000fe4000f8e333f */
        /* <DEDUP_REMOVED lines=16> */
.L_x_96:
[----:B------:R-:W-:Y:S01]  /*4a80*/  UISETP.NE.AND UP0, UPT, UR38, URZ, UPT ;  /* 0x0000003f2600728c */ /* 0x000fe2000bf05270 */
[----:B------:R-:W-:Y:S01]  /*4a90*/  IMAD.MOV.U32 R0, RZ, RZ, 0x1 ;  /* 0x00000001ff007424 */ /* 0x000fe200078e00ff */
[----:B------:R-:W-:Y:S01]  /*4aa0*/  USHF.R.U64 UR4, UR10, UR24, UR11 ;  /* 0x000000180a047299 */ /* 0x000fe2000800120b */
[----:B------:R-:W-:Y:S01]  /*4ab0*/  IMAD.U32 R19, RZ, RZ, UR12 ;  /* 0x0000000cff137e24 */ /* 0x000fe2000f8e00ff */
[----:B------:R-:W-:Y:S02]  /*4ac0*/  ULOP3.LUT UR19, UR18, UR19, URZ, 0xc0, !UPT ;  /* 0x0000001312137292 */ /* 0x000fe4000f8ec03f */
[----:B------:R-:W-:Y:S02]  /*4ad0*/  UIADD3 UR5, -UR4, URZ, URZ ;  /* 0x0000003f04057290 */ /* 0x000fe4000fffe13f */
[----:B------:R-:W-:Y:S02]  /*4ae0*/  ULOP3.LUT UR14, UR15, UR14, URZ, 0xc0, !UPT ;  /* 0x0000000e0f0e7292 */ /* 0x000fe4000f8ec03f */
[----:B------:R-:W-:-:S02]  /*4af0*/  UIMAD UR4, UR16, UR4, UR19 ;  /* 0x00000004100472a4 */ /* 0x000fc4000f8e0213 */
        /* <DEDUP_REMOVED lines=9> */
.L_x_94:
[----:B------:R-:W-:Y:S02]  /*4b90*/  LOP3.LUT P0, RZ, R0, 0xff, RZ, 0xc0, !PT ;  /* 0x000000ff00ff7812 */ /* 0x000fe4000780c0ff */
[----:B------:R-:W-:-:S11]  /*4ba0*/  LOP3.LUT R68, R68, 0x1, RZ, 0x3c, !PT ;  /* 0x0000000144447812 */ /* 0x000fd600078e3cff */
[----:B------:R-:W-:Y:S05]  /*4bb0*/  @P0 BRA `(.L_x_97) ;  /* 0xffffffc800840947 */ /* 0x000fea000383ffff */
[----:B------:R-:W-:Y:S05]  /*4bc0*/  EXIT ;  /* 0x000000000000794d */ /* 0x000fea0003800000 */
.L_x_12:
[----:B------:R-:W-:-:S08]  /*4bd0*/  ISETP.NE.AND P0, PT, RZ, UR8, PT ;  /* 0x00000008ff007c0c */ /* 0x000fd0000bf05270 */
[----:B-----5:R-:W0:-:S00]  /*4be0*/  USETMAXREG.DEALLOC.CTAPOOL 0x28 ;  /* 0x00000028000079c8 */ /* 0x020e0000080e0500 */
[----:B------:R-:W-:Y:S05]  /*4bf0*/  @P0 EXIT ;  /* 0x000000000000094d */ /* 0x000fea0003800000 */
[----:B0-----:R-:W-:Y:S01]  /*4c00*/  LOP3.LUT P0, RZ, R5, 0xff, RZ, 0xc0, !PT ;  /* 0x000000ff05ff7812 */ /* 0x001fe2000780c0ff */
[----:B------:R-:W-:Y:S02]  /*4c10*/  IMAD.MOV.U32 R8, RZ, RZ, 0x1 ;  /* 0x00000001ff087424 */ /* 0x000fe400078e00ff */
[----:B------:R-:W-:-:S10]  /*4c20*/  IMAD.MOV.U32 R0, RZ, RZ, RZ ;  /* 0x000000ffff007224 */ /* 0x000fd400078e00ff */
[----:B------:R-:W-:Y:S05]  /*4c30*/  @!P0 BRA `(.L_x_98) ;  /* 0x0000000c00088947 */ /* 0x000fea0003800000 */
[----:B------:R-:W-:Y:S01]  /*4c40*/  LOP3.LUT P0, RZ, R4, 0x1f, RZ, 0xc0, !PT ;  /* 0x0000001f04ff7812 */ /* 0x000fe2000780c0ff */
[----:B------:R-:W-:Y:S01]  /*4c50*/  ULDC UR5, c[0x0][0x658] ;  /* 0x0001960000057ab9 */ /* 0x000fe20000000800 */
[----:B------:R-:W-:Y:S01]  /*4c60*/  UMOV UR6, 0xffffffff ;  /* 0xffffffff00067882 */ /* 0x000fe20000000000 */
[----:B------:R-:W-:Y:S01]  /*4c70*/  BSSY B0, `(.L_x_98) ;  /* 0x00000be000007945 */ /* 0x000fe20003800000 */
[----:B------:R-:W-:Y:S01]  /*4c80*/  USHF.L.U32 UR6, UR6, UR5, URZ ;  /* 0x0000000506067299 */ /* 0x000fe2000800063f */
[C---:B------:R-:W-:Y:S01]  /*4c90*/  ISETP.NE.AND P3, PT, R3.reuse, RZ, PT ;  /* 0x000000ff0300720c */ /* 0x040fe20003f65270 */
[----:B------:R-:W-:Y:S01]  /*4ca0*/  IMAD.MOV.U32 R9, RZ, RZ, 0x1 ;  /* 0x00000001ff097424 */ /* 0x000fe200078e00ff */
[----:B------:R-:W-:Y:S01]  /*4cb0*/  ISETP.NE.OR P0, PT, R3, RZ, !P0 ;  /* 0x000000ff0300720c */ /* 0x000fe20004705670 */
[----:B------:R-:W-:Y:S01]  /*4cc0*/  IMAD.MOV.U32 R8, RZ, RZ, 0x1 ;  /* 0x00000001ff087424 */ /* 0x000fe200078e00ff */
[----:B------:R-:W-:Y:S01]  /*4cd0*/  ULDC UR4, c[0x0][0x600] ;  /* 0x0001800000047ab9 */ /* 0x000fe20000000800 */
[----:B------:R-:W-:Y:S01]  /*4ce0*/  IMAD.MOV.U32 R0, RZ, RZ, RZ ;  /* 0x000000ffff007224 */ /* 0x000fe200078e00ff */
[----:B------:R-:W-:Y:S01]  /*4cf0*/  UMOV UR7, 0x1 ;  /* 0x0000000100077882 */ /* 0x000fe20000000000 */
[----:B------:R-:W-:-:S02]  /*4d00*/  UIADD3 UR21, UR39, 0x1, URZ ;  /* 0x0000000127157890 */ /* 0x000fc4000fffe03f */
[----:B------:R-:W-:Y:S02]  /*4d10*/  ULOP3.LUT UR20, UR36, 0x2, URZ, 0xfc, !UPT ;  /* 0x0000000224147892 */ /* 0x000fe4000f8efc3f */
[----:B------:R-:W-:Y:S02]  /*4d20*/  UIADD3 UR4, UR4, -0x1, URZ ;  /* 0xffffffff04047890 */ /* 0x000fe4000fffe03f */
[----:B------:R-:W-:Y:S02]  /*4d30*/  USHF.L.U32 UR5, UR7, UR5, URZ ;  /* 0x0000000507057299 */ /* 0x000fe4000800063f */
[----:B------:R-:W-:Y:S01]  /*4d40*/  ULOP3.LUT UR6, URZ, UR6, URZ, 0x33, !UPT ;  /* 0x000000063f067292 */ /* 0x000fe2000f8e333f */
[----:B------:R-:W-:-:S11]  /*4d50*/  ULDC.64 UR18, c[0x0][0x198] ;  /* 0x0000660000127ab9 */ /* 0x000fd60000000a00 */
.L_x_110:
[----:B------:R-:W-:-:S03]  /*4d60*/  UMOV UR7, 0xffffffff ;  /* 0xffffffff00077882 */ /* 0x000fc60000000000 */
[----:B------:R-:W-:Y:S05]  /*4d70*/  BRA.DIV UR7, `(.L_x_99) ;  /* 0x0000000e07d07947 */ /* 0x000fea000b800000 */
[----:B------:R-:W-:-:S13]  /*4d80*/  ELECT P6, URZ, PT ;  /* 0x00000000003f782f */ /* 0x000fda00038c0000 */
.L_x_123:
[----:B------:R-:W0:Y:S01]  /*4d90*/  LDC R3, c[0x0][0x28c] ;  /* 0x0000a300ff037b82 */ /* 0x000e220000000800 */
[----:B------:R-:W-:Y:S01]  /*4da0*/  BSSY B1, `(.L_x_100) ;  /* 0x0000035000017945 */ /* 0x000fe20003800000 */
[----:B0-----:R-:W-:-:S13]  /*4db0*/  ISETP.LT.OR P6, PT, R3, 0x1, !P6 ;  /* 0x000000010300780c */ /* 0x001fda00077c1670 */
[----:B------:R-:W-:Y:S05]  /*4dc0*/  @P6 BRA `(.L_x_101) ;  /* 0x0000000000c86947 */ /* 0x000fea0003800000 */
[----:B------:R-:W-:Y:S02]  /*4dd0*/  IMAD.SHL.U32 R6, R2, 0x40, RZ ;  /* 0x0000004002067824 */ /* 0x000fe400078e00ff */
[----:B------:R-:W-:Y:S02]  /*4de0*/  IMAD.SHL.U32 R18, R18, 0x40, RZ ;  /* 0x0000004012127824 */ /* 0x000fe400078e00ff */
[----:B------:R-:W-:Y:S02]  /*4df0*/  IMAD.MOV.U32 R11, RZ, RZ, RZ ;  /* 0x000000ffff0b7224 */ /* 0x000fe400078e00ff */
[----:B------:R-:W-:Y:S02]  /*4e00*/  IMAD.U32 R12, RZ, RZ, UR21 ;  /* 0x00000015ff0c7e24 */ /* 0x000fe4000f8e00ff */
[----:B------:R-:W-:Y:S02]  /*4e10*/  IMAD.MOV.U32 R2, RZ, RZ, R8 ;  /* 0x000000ffff027224 */ /* 0x000fe400078e0008 */
[----:B------:R-:W-:-:S07]  /*4e20*/  IMAD.MOV.U32 R3, RZ, RZ, R0 ;  /* 0x000000ffff037224 */ /* 0x000fce00078e0000 */
.L_x_105:
[----:B------:R-:W0:Y:S01]  /*4e30*/  S2R R5, SR_CgaCtaId ;  /* 0x0000000000057919 */ /* 0x000e220000008800 */
[----:B-1----:R-:W-:-:S04]  /*4e40*/  MOV R4, 0x400 ;  /* 0x0000040000047802 */ /* 0x002fc80000000f00 */
[----:B0-----:R-:W-:Y:S02]  /*4e50*/  LEA R10, R5, R4, 0x18 ;  /* 0x00000004050a7211 */ /* 0x001fe400078ec0ff */
[----:B------:R-:W-:Y:S01]  /*4e60*/  SHF.L.U32 R4, R2, 0x1f, RZ ;  /* 0x0000001f02047819 */ /* 0x000fe200000006ff */
[----:B------:R-:W0:Y:S02]  /*4e70*/  @!P3 LDC R5, c[0x0][0x500] ;  /* 0x00014000ff05bb82 */ /* 0x000e240000000800 */
[----:B------:R-:W-:-:S04]  /*4e80*/  IMAD R7, R3, 0x8, R10 ;  /* 0x0000000803077824 */ /* 0x000fc800078e020a */
[----:B------:R-:W1:Y:S02]  /*4e90*/  SYNCS.PHASECHK.TRANS64.TRYWAIT P1, [R7+URZ+0x20], R4 ;  /* 0x00002004070075a7 */ /* 0x000e64000802017f */
[----:B-1----:R-:W-:Y:S05]  /*4ea0*/  @!P1 BRA `(.L_x_102) ;  /* 0x0000000c00a49947 */ /* 0x002fea0003800000 */
.L_x_124:
[----:B------:R-:W-:Y:S01]  /*4eb0*/  UPRMT UR7, UR20, 0x9910, URZ ;  /* 0x0000991014077896 */ /* 0x000fe2000800003f */
[----:B0-----:R0:W-:Y:S03]  /*4ec0*/  @!P3 SYNCS.ARRIVE.TRANS64 RZ, [R7+URZ], R5 ;  /* 0x0000000507ffb9a7 */ /* 0x0011e6000800003f */
[----:B------:R-:W-:-:S06]  /*4ed0*/  UISETP.NE.AND UP0, UPT, UR7, 0x2, UPT ;  /* 0x000000020700788c */ /* 0x000fcc000bf05270 */
[----:B------:R-:W-:-:S13]  /*4ee0*/  PLOP3.LUT P1, PT, PT, PT, UP0, 0x80, 0x0 ;  /* 0x000000000000781c */ /* 0x000fda0003f2f008 */
[----:B0-----:R-:W-:Y:S05]  /*4ef0*/  @P1 BRA `(.L_x_103) ;  /* 0x0000000000041947 */ /* 0x001fea0003800000 */
[----:B------:R-:W-:Y:S01]  /*4f00*/  BPT.TRAP 0x1 ;  /* 0x000000040000795c */ /* 0x000fe20000300000 */
.L_x_103:
[----:B------:R-:W-:Y:S05]  /*4f10*/  @P0 BRA `(.L_x_104) ;  /* 0x0000000000040947 */ /* 0x000fea0003800000 */
[----:B------:R-:W-:Y:S01]  /*4f20*/  BPT.TRAP 0x1 ;  /* 0x000000040000795c */ /* 0x000fe20000300000 */
.L_x_104:
[----:B------:R-:W-:Y:S01]  /*4f30*/  IMAD R10, R3, 0x2000, R10 ;  /* 0x00002000030a7824 */ /* 0x000fe200078e020a */
[----:B------:R-:W-:Y:S01]  /*4f40*/  R2UR UR9, R7 ;  /* 0x00000000070972ca */ /* 0x000fe200000e0000 */
[----:B------:R-:W-:Y:S01]  /*4f50*/  VIADD R12, R12, 0xffffffff ;  /* 0xffffffff0c0c7836 */ /* 0x000fe20000000000 */
[----:B------:R-:W-:Y:S01]  /*4f60*/  UIADD3 UR14, UP0, UR18, 0xf0, URZ ;  /* 0x000000f0120e7890 */ /* 0x000fe2000ff1e03f */
[----:B------:R-:W-:Y:S01]  /*4f70*/  R2UR UR11, R18 ;  /* 0x00000000120b72ca */ /* 0x000fe200000e0000 */
[----:B------:R-:W-:Y:S01]  /*4f80*/  UIADD3 UR22, UP1, UR18, 0x1f0, URZ ;  /* 0x000001f012167890 */ /* 0x000fe2000ff3e03f */
[----:B------:R-:W-:Y:S01]  /*4f90*/  R2UR UR7, R10 ;  /* 0x000000000a0772ca */ /* 0x000fe200000e0000 */
[----:B------:R-:W-:Y:S01]  /*4fa0*/  UIADD3.X UR15, URZ, UR19, URZ, UP0, !UPT ;  /* 0x000000133f0f7290 */ /* 0x000fe200087fe43f */
[----:B------:R-:W-:Y:S01]  /*4fb0*/  R2UR UR10, R11 ;  /* 0x000000000b0a72ca */ /* 0x000fe200000e0000 */
[----:B------:R-:W-:Y:S01]  /*4fc0*/  VIADD R3, R3, 0x1 ;  /* 0x0000000103037836 */ /* 0x000fe20000000000 */
[----:B------:R-:W-:Y:S01]  /*4fd0*/  R2UR UR12, R19 ;  /* 0x00000000130c72ca */ /* 0x000fe200000e0000 */
[----:B------:R-:W-:Y:S01]  /*4fe0*/  UIADD3.X UR23, URZ, UR19, URZ, UP1, !UPT ;  /* 0x000000133f177290 */ /* 0x000fe20008ffe43f */
[----:B------:R-:W-:Y:S01]  /*4ff0*/  R2UR UR13, R6 ;  /* 0x00000000060d72ca */ /* 0x000fe200000e0000 */
[----:B------:R-:W-:Y:S01]  /*5000*/  UMOV UR16, 0x0 ;  /* 0x0000000000107882 */ /* 0x000fe20000000000 */
[----:B------:R-:W-:Y:S01]  /*5010*/  ISETP.GT.AND P2, PT, R12, 0x1, PT ;  /* 0x000000010c00780c */ /* 0x000fe20003f44270 */
[----:B------:R-:W-:Y:S01]  /*5020*/  UMOV UR17, 0x10000000 ;  /* 0x1000000000117882 */ /* 0x000fe20000000000 */
[----:B------:R-:W-:Y:S01]  /*5030*/  ISETP.NE.AND P1, PT, R3, 0x4, PT ;  /* 0x000000040300780c */ /* 0x000fe20003f25270 */
[----:B------:R-:W-:-:S02]  /*5040*/  VIADD R11, R11, 0x40 ;  /* 0x000000400b0b7836 */ /* 0x000fc40000000000 */
[----:B------:R-:W-:Y:S01]  /*5050*/  UIADD3 UR8, UR7, 0x180, URZ ;  /* 0x0000018007087890 */ /* 0x000fe2000fffe03f */
[----:B------:R-:W-:Y:S01]  /*5060*/  SEL R5, RZ, 0x1, P1 ;  /* 0x00000001ff057807 */ /* 0x000fe20000800000 */
[----:B------:R-:W-:Y:S01]  /*5070*/  UIADD3 UR7, UR7, 0x8180, URZ ;  /* 0x0000818007077890 */ /* 0x000fe2000fffe03f */
[----:B------:R-:W-:Y:S02]  /*5080*/  SEL R3, R3, RZ, P1 ;  /* 0x000000ff03037207 */ /* 0x000fe40000800000 */
[----:B------:R-:W-:-:S04]  /*5090*/  LOP3.LUT R2, R2, R5, RZ, 0x3c, !PT ;  /* 0x0000000502027212 */ /* 0x000fc800078e3cff */
[----:B------:R0:W-:Y:S02]  /*50a0*/  UTMALDG.3D [UR8], [UR14], desc[UR16] ;  /* 0x000010080e0075b4 */ /* 0x0001e40008011000 */
[----:B0-----:R-:W-:Y:S01]  /*50b0*/  UMOV UR8, UR7 ;  /* 0x0000000700087c82 */ /* 0x001fe20008000000 */
[----:B------:R-:W-:Y:S02]  /*50c0*/  UMOV UR11, UR13 ;  /* 0x0000000d000b7c82 */ /* 0x000fe40008000000 */
[----:B------:R0:W-:Y:S02]  /*50d0*/  UTMALDG.3D [UR8], [UR22], desc[UR16] ;  /* 0x00001008160075b4 */ /* 0x0001e40008011000 */
[----:B0-----:R-:W-:Y:S05]  /*50e0*/  @P2 BRA `(.L_x_105) ;  /* 0xfffffffc00502947 */ /* 0x001fea000383ffff */
.L_x_101:
[----:B------:R-:W-:Y:S05]  /*50f0*/  BSYNC B1 ;  /* 0x0000000000017941 */ /* 0x000fea0003800000 */
.L_x_100:
[----:B------:R-:W-:Y:S01]  /*5100*/  LOP3.LUT P4, RZ, R9, 0xff, RZ, 0xc0, !PT ;  /* 0x000000ff09ff7812 */ /* 0x000fe2000788c0ff */
[----:B------:R-:W-:Y:S01]  /*5110*/  VIADD R0, R0, UR39 ;  /* 0x0000002700007c36 */ /* 0x000fe20008000000 */
[----:B------:R-:W-:Y:S01]  /*5120*/  ULDC.64 UR8, c[0x0][0x650] ;  /* 0x0001940000087ab9 */ /* 0x000fe20000000a00 */
[----:B------:R-:W-:Y:S01]  /*5130*/  BSSY B1, `(.L_x_106) ;  /* 0x000006f000017945 */ /* 0x000fe20003800000 */
[----:B------:R-:W-:Y:S01]  /*5140*/  IMAD.MOV.U32 R18, RZ, RZ, -0x1 ;  /* 0xffffffffff127424 */ /* 0x000fe200078e00ff */
[----:B------:R-:W-:Y:S01]  /*5150*/  PRMT R9, RZ, 0x7610, R9 ;  /* 0x00007610ff097816 */ /* 0x000fe20000000009 */
[----:B------:R-:W-:Y:S01]  /*5160*/  IMAD.MOV.U32 R19, RZ, RZ, -0x1 ;  /* 0xffffffffff137424 */ /* 0x000fe200078e00ff */
[C---:B------:R-:W-:Y:S02]  /*5170*/  ISETP.GT.U32.AND P1, PT, R0.reuse, 0x3, PT ;  /* 0x000000030000780c */ /* 0x040fe40003f24070 */
[----:B------:R-:W-:Y:S02]  /*5180*/  SHF.R.U32.HI R2, RZ, 0x2, R0 ;  /* 0x00000002ff027819 */ /* 0x000fe40000011600 */
[----:B------:R-:W-:-:S02]  /*5190*/  LOP3.LUT R0, R0, 0x3, RZ, 0xc0, !PT ;  /* 0x0000000300007812 */ /* 0x000fc400078ec0ff */
[----:B-1----:R-:W0:Y:S01]  /*51a0*/  @P4 S2R R4, SR_CgaCtaId ;  /* 0x0000000000044919 */ /* 0x002e220000008800 */
[----:B------:R-:W-:Y:S02]  /*51b0*/  @P4 MOV R3, 0x400 ;  /* 0x0000040000034802 */ /* 0x000fe40000000f00 */
[----:B------:R-:W-:-:S04]  /*51c0*/  LOP3.LUT R2, R2, 0x1, RZ, 0xc0, !PT ;  /* 0x0000000102027812 */ /* 0x000fc800078ec0ff */
[----:B------:R-:W-:Y:S02]  /*51d0*/  ISETP.NE.U32.AND P2, PT, R2, 0x1, PT ;  /* 0x000000010200780c */ /* 0x000fe40003f45070 */
[----:B0-----:R-:W-:Y:S01]  /*51e0*/  @P4 LEA R3, R4, R3, 0x18 ;  /* 0x0000000304034211 */ /* 0x001fe200078ec0ff */
[----:B------:R-:W-:-:S03]  /*51f0*/  IMAD.U32 R4, RZ, RZ, UR39 ;  /* 0x00000027ff047e24 */ /* 0x000fc6000f8e00ff */
[----:B------:R0:W-:Y:S01]  /*5200*/  @P4 SYNCS.ARRIVE.TRANS64.A1T0 RZ, [R3+URZ+0x78], RZ ;  /* 0x000078ff03ff49a7 */ /* 0x0001e2000810003f */
[----:B------:R-:W-:Y:S02]  /*5210*/  IADD3 R16, P4, R16, UR50, RZ ;  /* 0x0000003210107c10 */ /* 0x000fe4000ff9e0ff */
[----:B------:R-:W-:Y:S02]  /*5220*/  ISETP.LT.U32.AND P1, PT, R4, 0x4, P1 ;  /* 0x000000040400780c */ /* 0x000fe40000f21070 */
[----:B------:R-:W-:Y:S02]  /*5230*/  IADD3.X R17, R17, UR37, RZ, P4, !PT ;  /* 0x0000002511117c10 */ /* 0x000fe4000a7fe4ff */
[----:B------:R-:W-:Y:S02]  /*5240*/  ISETP.GE.U32.AND P4, PT, R16, UR8, PT ;  /* 0x0000000810007c0c */ /* 0x000fe4000bf86070 */
[----:B0-----:R-:W-:Y:S02]  /*5250*/  SEL R3, RZ, 0x1, !P1 ;  /* 0x00000001ff037807 */ /* 0x001fe40004800000 */
[----:B------:R-:W-:-:S02]  /*5260*/  ISETP.GE.U32.AND.EX P1, PT, R17, UR9, PT, P4 ;  /* 0x0000000911007c0c */ /* 0x000fc4000bf26140 */
[----:B------:R-:W-:-:S04]  /*5270*/  ISETP.GT.U32.AND P2, PT, R4, 0x3, !P2 ;  /* 0x000000030400780c */ /* 0x000fc80005744070 */
[----:B------:R-:W-:-:S04]  /*5280*/  SEL R2, RZ, 0x1, !P2 ;  /* 0x00000001ff027807 */ /* 0x000fc80005000000 */
[--C-:B------:R-:W-:Y:S01]  /*5290*/  LOP3.LUT R8, R2, R8, R3.reuse, 0x96, !PT ;  /* 0x0000000802087212 */ /* 0x100fe200078e9603 */
[----:B------:R-:W-:Y:S01]  /*52a0*/  IMAD.MOV.U32 R2, RZ, RZ, -0x1 ;  /* 0xffffffffff027424 */ /* 0x000fe200078e00ff */
[----:B------:R-:W-:Y:S01]  /*52b0*/  PRMT R3, RZ, 0x7610, R3 ;  /* 0x00007610ff037816 */ /* 0x000fe20000000003 */
[----:B------:R-:W-:Y:S06]  /*52c0*/  @P1 BRA `(.L_x_107) ;  /* 0x0000000400541947 */ /* 0x000fec0003800000 */
[----:B------:R-:W0:Y:S01]  /*52d0*/  S2UR UR7, SR_CTAID.X ;  /* 0x00000000000779c3 */ /* 0x000e220000002500 */
[----:B------:R-:W-:Y:S01]  /*52e0*/  ULDC.64 UR8, c[0x0][0x628] ;  /* 0x00018a0000087ab9 */ /* 0x000fe20000000a00 */
[----:B------:R-:W-:Y:S01]  /*52f0*/  ULDC UR10, c[0x0][0x150] ;  /* 0x00005400000a7ab9 */ /* 0x000fe20000000800 */
[----:B------:R-:W-:Y:S01]  /*5300*/  ISETP.NE.U32.AND P1, PT, RZ, UR8, PT ;  /* 0x00000008ff007c0c */ /* 0x000fe2000bf25070 */
[----:B------:R-:W-:Y:S01]  /*5310*/  ULDC UR11, c[0x0][0x630] ;  /* 0x00018c00000b7ab9 */ /* 0x000fe20000000800 */
[----:B------:R-:W-:Y:S01]  /*5320*/  ULDC UR13, c[0x0][0x154] ;  /* 0x00005500000d7ab9 */ /* 0x000fe20000000800 */
[----:B------:R-:W-:Y:S01]  /*5330*/  IMAD.MOV.U32 R2, RZ, RZ, R16 ;  /* 0x000000ffff027224 */ /* 0x000fe200078e0010 */
[----:B------:R-:W-:Y:S01]  /*5340*/  ISETP.NE.AND.EX P1, PT, RZ, UR9, PT, P1 ;  /* 0x00000009ff007c0c */ /* 0x000fe2000bf25310 */
[----:B------:R-:W1:Y:S01]  /*5350*/  S2UR UR12, SR_CTAID.Y ;  /* 0x00000000000c79c3 */ /* 0x000e620000002600 */
[----:B0-----:R-:W-:-:S05]  /*5360*/  I2FP.F32.U32 R3, UR7 ;  /* 0x0000000700037c45 */ /* 0x001fca0008201000 */
[----:B------:R-:W-:Y:S01]  /*5370*/  FMUL R10, R3, UR10 ;  /* 0x0000000a030a7c20 */ /* 0x000fe20008400000 */
[----:B------:R-:W-:-:S05]  /*5380*/  IMAD.MOV.U32 R3, RZ, RZ, R17 ;  /* 0x000000ffff037224 */ /* 0x000fca00078e0011 */
[----:B------:R-:W-:Y:S05]  /*5390*/  @!P1 BRA `(.L_x_108) ;  /* 0x0000000000289947 */ /* 0x000fea0003800000 */
[----:B------:R-:W-:Y:S02]  /*53a0*/  ULDC UR10, c[0x0][0x634] ;  /* 0x00018d00000a7ab9 */ /* 0x000fe40000000800 */
[----:B------:R-:W-:-:S05]  /*53b0*/  IADD3 R7, P1, R16, UR10, RZ ;  /* 0x0000000a10077c10 */ /* 0x000fca000ff3e0ff */
[----:B------:R-:W-:-:S04]  /*53c0*/  IMAD.X R11, RZ, RZ, R17, P1 ;  /* 0x000000ffff0b7224 */ /* 0x000fc800008e0611 */
[----:B------:R-:W-:-:S04]  /*53d0*/  IMAD.WIDE.U32 R4, R11, UR8, RZ ;  /* 0x000000080b047c25 */ /* 0x000fc8000f8e00ff */
[----:B------:R-:W-:-:S04]  /*53e0*/  IMAD.WIDE.U32 R4, P1, R7, UR9, R4 ;  /* 0x0000000907047c25 */ /* 0x000fc8000f820004 */
[----:B------:R-:W-:-:S04]  /*53f0*/  IMAD.WIDE.U32 R6, R7, UR8, RZ ;  /* 0x0000000807067c25 */ /* 0x000fc8000f8e00ff */
[----:B------:R-:W-:Y:S01]  /*5400*/  IMAD.X R3, RZ, RZ, RZ, P1 ;  /* 0x000000ffff037224 */ /* 0x000fe200008e06ff */
[----:B------:R-:W-:Y:S01]  /*5410*/  IADD3 RZ, P1, R7, R4, RZ ;  /* 0x0000000407ff7210 */ /* 0x000fe20007f3e0ff */
[----:B------:R-:W-:-:S04]  /*5420*/  IMAD.MOV.U32 R2, RZ, RZ, R5 ;  /* 0x000000ffff027224 */ /* 0x000fc800078e0005 */
[----:B------:R-:W-:-:S08]  /*5430*/  IMAD.WIDE.U32.X R2, R11, UR9, R2, P1 ;  /* 0x000000090b027c25 */ /* 0x000fd000088e0402 */
.L_x_108:
[--C-:B------:R-:W-:Y:S01]  /*5440*/  SHF.R.U64 R19, R2, UR11, R3.reuse ;  /* 0x0000000b02137c19 */ /* 0x100fe20008001203 */
[----:B------:R-:W0:Y:S01]  /*5450*/  F2I.U32.TRUNC.NTZ R10, R10 ;  /* 0x0000000a000a7305 */ /* 0x000e22000020f000 */
[----:B------:R-:W-:Y:S01]  /*5460*/  SHF.R.U32.HI R2, RZ, UR11, R3 ;  /* 0x0000000bff027c19 */ /* 0x000fe20008011603 */
[----:B------:R-:W-:Y:S01]  /*5470*/  ULDC.64 UR8, c[0x0][0x620] ;  /* 0x0001880000087ab9 */ /* 0x000fe20000000a00 */
[----:B------:R-:W-:Y:S01]  /*5480*/  IADD3 R5, P1, RZ, -R19, RZ ;  /* 0x80000013ff057210 */ /* 0x000fe20007f3e0ff */
[----:B------:R-:W-:Y:S01]  /*5490*/  ULDC.64 UR14, c[0x0][0x640] ;  /* 0x00019000000e7ab9 */ /* 0x000fe20000000a00 */
[----:B-1----:R-:W-:Y:S01]  /*54a0*/  I2FP.F32.U32 R4, UR12 ;  /* 0x0000000c00047c45 */ /* 0x002fe20008201000 */
[----:B------:R-:W1:Y:S01]  /*54b0*/  LDC R15, c[0x0][0x610] ;  /* 0x00018400ff0f7b82 */ /* 0x000e620000000800 */
[----:B------:R-:W-:Y:S01]  /*54c0*/  ULDC UR11, c[0x0][0x658] ;  /* 0x00019600000b7ab9 */ /* 0x000fe20000000800 */
[----:B------:R-:W-:Y:S01]  /*54d0*/  IMAD.X R2, RZ, RZ, ~R2, P1 ;  /* 0x000000ffff027224 */ /* 0x000fe200008e0e02 */
[----:B------:R-:W-:Y:S01]  /*54e0*/  ISETP.NE.U32.AND P1, PT, RZ, UR14, PT ;  /* 0x0000000eff007c0c */ /* 0x000fe2000bf25070 */
[----:B------:R-:W-:Y:S01]  /*54f0*/  FMUL R6, R4, UR13 ;  /* 0x0000000d04067c20 */ /* 0x000fe20008400000 */
[----:B------:R-:W-:Y:S01]  /*5500*/  ULDC UR13, c[0x0][0x648] ;  /* 0x00019200000d7ab9 */ /* 0x000fe20000000800 */
[----:B------:R-:W-:Y:S01]  /*5510*/  IMAD R4, R2, UR8, RZ ;  /* 0x0000000802047c24 */ /* 0x000fe2000f8e02ff */
[----:B------:R-:W-:Y:S01]  /*5520*/  ISETP.NE.AND.EX P1, PT, RZ, UR15, PT, P1 ;  /* 0x0000000fff007c0c */ /* 0x000fe2000bf25310 */
[C---:B------:R-:W-:Y:S01]  /*5530*/  IMAD.WIDE.U32 R2, R5.reuse, UR8, R16 ;  /* 0x0000000805027c25 */ /* 0x040fe2000f8e0010 */
[----:B0-----:R-:W-:Y:S01]  /*5540*/  R2UR UR8, R10 ;  /* 0x000000000a0872ca */ /* 0x001fe200000e0000 */
[----:B------:R-:W0:Y:S02]  /*5550*/  F2I.U32.TRUNC.NTZ R6, R6 ;  /* 0x0000000600067305 */ /* 0x000e24000020f000 */
[----:B------:R-:W-:Y:S01]  /*5560*/  IMAD R5, R5, UR9, R4 ;  /* 0x0000000905057c24 */ /* 0x000fe2000f8e0204 */
[----:B------:R-:W-:-:S03]  /*5570*/  ULDC UR9, c[0x0][0x618] ;  /* 0x0001860000097ab9 */ /* 0x000fc60000000800 */
[----:B------:R-:W-:-:S05]  /*5580*/  IMAD.IADD R3, R3, 0x1, R5 ;  /* 0x0000000103037824 */ /* 0x000fca00078e0205 */
[--C-:B------:R-:W-:Y:S02]  /*5590*/  SHF.R.U64 R10, R2, UR9, R3.reuse ;  /* 0x00000009020a7c19 */ /* 0x100fe40008001203 */
[----:B------:R-:W-:Y:S01]  /*55a0*/  SHF.R.U32.HI R3, RZ, UR9, R3 ;  /* 0x00000009ff037c19 */ /* 0x000fe20008011603 */
[----:B------:R-:W-:Y:S01]  /*55b0*/  ULDC UR9, c[0x0][0x608] ;  /* 0x0001820000097ab9 */ /* 0x000fe20000000800 */
[----:B0-----:R-:W-:Y:S02]  /*55c0*/  R2UR UR10, R6 ;  /* 0x00000000060a72ca */ /* 0x001fe400000e0000 */
[--C-:B------:R-:W-:Y:S02]  /*55d0*/  SHF.R.U64 R12, R10, UR9, R3.reuse ;  /* 0x000000090a0c7c19 */ /* 0x100fe40008001203 */
[----:B------:R-:W-:Y:S01]  /*55e0*/  SHF.R.U32.HI R3, RZ, UR9, R3 ;  /* 0x00000009ff037c19 */ /* 0x000fe20008011603 */
[----:B------:R-:W-:-:S03]  /*55f0*/  UIADD3 UR9, -UR8, URZ, URZ ;  /* 0x0000003f08097290 */ /* 0x000fc6000fffe13f */
[--C-:B------:R-:W-:Y:S01]  /*5600*/  SHF.R.U64 R13, R12, UR11, R3.reuse ;  /* 0x0000000b0c0d7c19 */ /* 0x100fe20008001203 */
[----:B------:R-:W-:Y:S01]  /*5610*/  ULDC UR8, c[0x0][0x144] ;  /* 0x0000510000087ab9 */ /* 0x000fe20000000800 */
[----:B------:R-:W-:-:S03]  /*5620*/  SHF.R.U32.HI R3, RZ, UR11, R3 ;  /* 0x0000000bff037c19 */ /* 0x000fc60008011603 */
[----:B------:R-:W-:Y:S01]  /*5630*/  IMAD.MOV.U32 R2, RZ, RZ, R13 ;  /* 0x000000ffff027224 */ /* 0x000fe200078e000d */
[----:B------:R-:W-:Y:S06]  /*5640*/  @!P1 BRA `(.L_x_109) ;  /* 0x0000000000289947 */ /* 0x000fec0003800000 */
        /* <DEDUP_REMOVED lines=10> */
.L_x_109:
[----:B------:R-:W-:Y:S01]  /*56f0*/  UISETP.NE.AND UP0, UPT, UR38, URZ, UPT ;  /* 0x0000003f2600728c */ /* 0x000fe2000bf05270 */
[----:B------:R-:W-:Y:S01]  /*5700*/  SHF.R.U64 R3, R2, UR13, R3 ;  /* 0x0000000d02037c19 */ /* 0x000fe20008001203 */
[----:B------:R-:W-:Y:S01]  /*5710*/  UIADD3 UR10, -UR10, URZ, URZ ;  /* 0x0000003f0a0a7290 */ /* 0x000fe2000fffe13f */
[----:B------:R-:W-:Y:S01]  /*5720*/  LOP3.LUT R2, R12, UR6, RZ, 0xc0, !PT ;  /* 0x000000060c027c12 */ /* 0x000fe2000f8ec0ff */
[----:B------:R-:W-:Y:S01]  /*5730*/  UIMAD UR7, UR8, UR9, UR7 ;  /* 0x00000009080772a4 */ /* 0x000fe2000f8e0207 */
[----:B------:R-:W-:Y:S01]  /*5740*/  LOP3.LUT R5, R10, UR4, RZ, 0xc0, !PT ;  /* 0x000000040a057c12 */ /* 0x000fe2000f8ec0ff */
[----:B------:R-:W-:Y:S01]  /*5750*/  IMAD.MOV R4, RZ, RZ, -R3 ;  /* 0x000000ffff047224 */ /* 0x000fe200078e0a03 */
[----:B------:R-:W-:Y:S01]  /*5760*/  ULDC UR8, c[0x0][0x148] ;  /* 0x0000520000087ab9 */ /* 0x000fe20000000800 */
[----:B------:R-:W-:Y:S01]  /*5770*/  IMAD R18, R3, UR5, R2 ;  /* 0x0000000503127c24 */ /* 0x000fe2000f8e0202 */
[----:B------:R-:W-:Y:S01]  /*5780*/  PLOP3.LUT P1, PT, PT, PT, UP0, 0x80, 0x0 ;  /* 0x000000000000781c */ /* 0x000fe20003f2f008 */
[----:B------:R-:W-:Y:S01]  /*5790*/  IMAD.MOV.U32 R3, RZ, RZ, 0x1 ;  /* 0x00000001ff037424 */ /* 0x000fe200078e00ff */
[----:B------:R-:W-:-:S03]  /*57a0*/  @UP0 UIMAD UR7, UR8, UR10, UR12 ;  /* 0x0000000a080702a4 */ /* 0x000fc6000f8e020c */
[----:B------:R-:W-:Y:S02]  /*57b0*/  ULDC UR8, c[0x0][0x638] ;  /* 0x00018e0000087ab9 */ /* 0x000fe40000000800 */
[----:B------:R-:W-:Y:S02]  /*57c0*/  IMAD R2, R4, UR8, R13 ;  /* 0x0000000804027c24 */ /* 0x000fe4000f8e020d */
[----:B-1----:R-:W-:Y:S01]  /*57d0*/  IMAD R18, R18, R15, UR7 ;  /* 0x0000000712127e24 */ /* 0x002fe2000f8e020f */
[----:B------:R-:W-:Y:S02]  /*57e0*/  ULDC UR7, c[0x0][0x600] ;  /* 0x0001800000077ab9 */ /* 0x000fe40000000800 */
[----:B------:R-:W-:-:S05]  /*57f0*/  IMAD R5, R2, UR7, R5 ;  /* 0x0000000702057c24 */ /* 0x000fca000f8e0205 */
[----:B------:R-:W-:Y:S02]  /*5800*/  SEL R2, R5, R18, !P1 ;  /* 0x0000001205027207 */ /* 0x000fe40004800000 */
[----:B------:R-:W-:-:S07]  /*5810*/  SEL R18, R18, R5, !P1 ;  /* 0x0000000512127207 */ /* 0x000fce0004800000 */
.L_x_107:
[----:B------:R-:W-:Y:S05]  /*5820*/  BSYNC B1 ;  /* 0x0000000000017941 */ /* 0x000fea0003800000 */
.L_x_106:
[----:B------:R-:W-:-:S13]  /*5830*/  LOP3.LUT P1, RZ, R3, 0xff, RZ, 0xc0, !PT ;  /* 0x000000ff03ff7812 */ /* 0x000fda000782c0ff */
[----:B------:R-:W-:Y:S05]  /*5840*/  @P1 BRA `(.L_x_110) ;  /* 0xfffffff400441947 */ /* 0x000fea000383ffff */
[----:B------:R-:W-:Y:S05]  /*5850*/  BSYNC B0 ;  /* 0x0000000000007941 */ /* 0x000fea0003800000 */
.L_x_98:
[----:B------:R-:W-:-:S03]  /*5860*/  UMOV UR7, 0xffffffff ;  /* 0xffffffff00077882 */ /* 0x000fc60000000000 */
[----:B------:R-:W-:Y:S05]  /*5870*/  BRA.DIV UR7, `(.L_x_111) ;  /* 0x0000000607447947 */ /* 0x000fea000b800000 */
[----:B------:R-:W-:-:S13]  /*5880*/  ELECT P6, URZ, PT ;  /* 0x00000000003f782f */ /* 0x000fda00038c0000 */
.L_x_127:
[----:B------:R-:W-:Y:S04]  /*5890*/  BSSY B0, `(.L_x_112) ;  /* 0x000002c000007945 */ /* 0x000fe80003800000 */
[----:B------:R-:W-:Y:S05]  /*58a0*/  @!P6 BRA `(.L_x_113) ;  /* 0x0000000000a8e947 */ /* 0x000fea0003800000 */
[----:B------:R-:W-:-:S04]  /*58b0*/  ULOP3.LUT UR7, UR36, 0x2, URZ, 0xfc, !UPT ;  /* 0x0000000224077892 */ /* 0x000fc8000f8efc3f */
[----:B------:R-:W-:-:S06]  /*58c0*/  UISETP.NE.AND UP0, UPT, UR7, 0x3, UPT ;  /* 0x000000030700788c */ /* 0x000fcc000bf05270 */
[----:B------:R-:W-:-:S13]  /*58d0*/  PLOP3.LUT P0, PT, PT, PT, UP0, 0x80, 0x0 ;  /* 0x000000000000781c */ /* 0x000fda0003f0f008 */
[----:B------:R-:W-:Y:S05]  /*58e0*/  @!P0 BRA `(.L_x_114) ;  /* 0x0000000000048947 */ /* 0x000fea0003800000 */
[----:B------:R-:W-:Y:S01]  /*58f0*/  BPT.TRAP 0x1 ;  /* 0x000000040000795c */ /* 0x000fe20000300000 */
.L_x_114:
[----:B------:R-:W0:Y:S01]  /*5900*/  S2R R3, SR_CgaCtaId ;  /* 0x0000000000037919 */ /* 0x000e220000008800 */
[----:B------:R-:W-:-:S04]  /*5910*/  MOV R2, 0x400 ;  /* 0x0000040000027802 */ /* 0x000fc80000000f00 */
[----:B0-----:R-:W-:Y:S02]  /*5920*/  LEA R3, R3, R2, 0x18 ;  /* 0x0000000203037211 */ /* 0x001fe400078ec0ff */
[----:B------:R-:W-:-:S03]  /*5930*/  SHF.L.U32 R2, R8, 0x1f, RZ ;  /* 0x0000001f08027819 */ /* 0x000fc600000006ff */
[----:B------:R-:W-:-:S04]  /*5940*/  VIADD R3, R3, 0x20 ;  /* 0x0000002003037836 */ /* 0x000fc80000000000 */
[C---:B------:R-:W-:Y:S02]  /*5950*/  IMAD R7, R0.reuse, 0x8, R3 ;  /* 0x0000000800077824 */ /* 0x040fe400078e0203 */
[----:B------:R-:W-:Y:S02]  /*5960*/  VIADD R0, R0, 0x1 ;  /* 0x0000000100007836 */ /* 0x000fe40000000000 */
[----:B------:R-:W0:Y:S03]  /*5970*/  SYNCS.PHASECHK.TRANS64.TRYWAIT P0, [R7+URZ], R2 ;  /* 0x00000002070075a7 */ /* 0x000e26000800017f */
[----:B------:R-:W-:-:S04]  /*5980*/  ISETP.NE.AND P1, PT, R0, 0x4, PT ;  /* 0x000000040000780c */ /* 0x000fc80003f25270 */
[----:B------:R-:W-:Y:S02]  /*5990*/  SEL R5, RZ, 0x1, P1 ;  /* 0x00000001ff057807 */ /* 0x000fe40000800000 */
[----:B------:R-:W-:Y:S02]  /*59a0*/  SEL R0, R0, RZ, P1 ;  /* 0x000000ff00007207 */ /* 0x000fe40000800000 */
[----:B------:R-:W-:-:S03]  /*59b0*/  LOP3.LUT R5, R8, R5, RZ, 0x3c, !PT ;  /* 0x0000000508057212 */ /* 0x000fc600078e3cff */
[----:B------:R-:W-:Y:S01]  /*59c0*/  IMAD R9, R0, 0x8, R3 ;  /* 0x0000000800097824 */ /* 0x000fe200078e0203 */
[----:B------:R-:W-:Y:S01]  /*59d0*/  SHF.L.U32 R4, R5, 0x1f, RZ ;  /* 0x0000001f05047819 */ /* 0x000fe200000006ff */
[----:B0-----:R-:W-:Y:S06]  /*59e0*/  @!P0 BRA `(.L_x_115) ;  /* 0x0000000400088947 */ /* 0x001fec0003800000 */
.L_x_128:
[----:B------:R-:W1:Y:S01]  /*59f0*/  SYNCS.PHASECHK.TRANS64.TRYWAIT P0, [R9+URZ], R4 ;  /* 0x00000004090075a7 */ /* 0x000e62000800017f */
[----:B------:R-:W-:-:S05]  /*5a00*/  VIADD R0, R0, 0x1 ;  /* 0x0000000100007836 */ /* 0x000fca0000000000 */
[----:B------:R-:W-:-:S04]  /*5a10*/  ISETP.NE.AND P1, PT, R0, 0x4, PT ;  /* 0x000000040000780c */ /* 0x000fc80003f25270 */
[----:B0-----:R-:W-:Y:S02]  /*5a20*/  SEL R2, RZ, 0x1, P1 ;  /* 0x00000001ff027807 */ /* 0x001fe40000800000 */
[----:B------:R-:W-:Y:S02]  /*5a30*/  SEL R0, R0, RZ, P1 ;  /* 0x000000ff00007207 */ /* 0x000fe40000800000 */
[----:B------:R-:W-:-:S03]  /*5a40*/  LOP3.LUT R7, R5, R2, RZ, 0x3c, !PT ;  /* 0x0000000205077212 */ /* 0x000fc600078e3cff */
[----:B------:R-:W-:Y:S01]  /*5a50*/  IMAD R6, R0, 0x8, R3 ;  /* 0x0000000800067824 */ /* 0x000fe200078e0203 */
[----:B------:R-:W-:Y:S01]  /*5a60*/  SHF.L.U32 R5, R7, 0x1f, RZ ;  /* 0x0000001f07057819 */ /* 0x000fe200000006ff */
[----:B-1----:R-:W-:Y:S06]  /*5a70*/  @!P0 BRA `(.L_x_116) ;  /* 0x0000000000f88947 */ /* 0x002fec0003800000 */
.L_x_129:
[----:B------:R-:W1:Y:S01]  /*5a80*/  SYNCS.PHASECHK.TRANS64.TRYWAIT P0, [R6+URZ], R5 ;  /* 0x00000005060075a7 */ /* 0x000e62000800017f */
[----:B------:R-:W-:-:S05]  /*5a90*/  VIADD R0, R0, 0x1 ;  /* 0x0000000100007836 */ /* 0x000fca0000000000 */
[----:B------:R-:W-:-:S04]  /*5aa0*/  ISETP.NE.AND P1, PT, R0, 0x4, PT ;  /* 0x000000040000780c */ /* 0x000fc80003f25270 */
[----:B------:R-:W-:Y:S02]  /*5ab0*/  SEL R2, RZ, 0x1, P1 ;  /* 0x00000001ff027807 */ /* 0x000fe40000800000 */
[----:B------:R-:W-:Y:S02]  /*5ac0*/  SEL R0, R0, RZ, P1 ;  /* 0x000000ff00007207 */ /* 0x000fe40000800000 */
[----:B------:R-:W-:Y:S01]  /*5ad0*/  LOP3.LUT R2, R7, R2, RZ, 0x3c, !PT ;  /* 0x0000000207027212 */ /* 0x000fe200078e3cff */
[----:B-1----:R-:W-:Y:S06]  /*5ae0*/  @!P0 BRA `(.L_x_117) ;  /* 0x0000000000f08947 */ /* 0x002fec0003800000 */
.L_x_130:
[----:B------:R-:W-:Y:S01]  /*5af0*/  IMAD R3, R0, 0x8, R3 ;  /* 0x0000000800037824 */ /* 0x000fe200078e0203 */
[----:B------:R-:W-:-:S07]  /*5b00*/  SHF.L.U32 R0, R2, 0x1f, RZ ;  /* 0x0000001f02007819 */ /* 0x000fce00000006ff */
.L_x_118:
[----:B--2---:R2:W3:Y:S02]  /*5b10*/  SYNCS.PHASECHK.TRANS64.TRYWAIT P0, [R3+URZ], R0 ;  /* 0x00000000030075a7 */ /* 0x0044e4000800017f */
[----:B---3--:R-:W-:Y:S05]  /*5b20*/  @!P0 NANOSLEEP.SYNCS 0x989680 ;  /* 0x009896800000895d */ /* 0x008fea0003900000 */
[----:B------:R-:W3:Y:S02]  /*5b30*/  @!P0 SYNCS.PHASECHK.TRANS64 P0, [R3+URZ], R0 ;  /* 0x00000000030085a7 */ /* 0x000ee4000800007f */
[----:B---3--:R-:W-:Y:S05]  /*5b40*/  @!P0 BRA `(.L_x_118) ;  /* 0xfffffffc00f08947 */ /* 0x008fea000383ffff */
.L_x_113:
[----:B------:R-:W-:Y:S05]  /*5b50*/  BSYNC B0 ;  /* 0x0000000000007941 */ /* 0x000fea0003800000 */
.L_x_112:
[----:B------:R-:W-:Y:S05]  /*5b60*/  EXIT ;  /* 0x000000000000794d */ /* 0x000fea0003800000 */
.L_x_14:
[----:B0-----:R0:W1:Y:S02]  /*5b70*/  SYNCS.PHASECHK.TRANS64.TRYWAIT P0, [R61+URZ], R0 ;  /* 0x000000003d0075a7 */ /* 0x001064000800017f */
[----:B-1----:R-:W-:Y:S05]  /*5b80*/  @!P0 NANOSLEEP.SYNCS 0x989680 ;  /* 0x009896800000895d */ /* 0x002fea0003900000 */
[----:B------:R-:W1:Y:S02]  /*5b90*/  @!P0 SYNCS.PHASECHK.TRANS64 P0, [R61+URZ], R0 ;  /* 0x000000003d0085a7 */ /* 0x000e64000800007f */
[----:B-1----:R-:W-:Y:S05]  /*5ba0*/  @!P0 BRA `(.L_x_14) ;  /* 0xfffffffc00f08947 */ /* 0x002fea000383ffff */
[----:B------:R-:W-:Y:S05]  /*5bb0*/  BRA `(.L_x_119) ;  /* 0xffffffb800987947 */ /* 0x000fea000383ffff */
.L_x_19:
[----:B-1----:R1:W2:Y:S02]  /*5bc0*/  SYNCS.PHASECHK.TRANS64.TRYWAIT P1, [R3+URZ], R0 ;  /* 0x00000000030075a7 */ /* 0x0022a4000802017f */
[----:B--2---:R-:W-:Y:S05]  /*5bd0*/  @!P1 NANOSLEEP.SYNCS 0x989680 ;  /* 0x009896800000995d */ /* 0x004fea0003900000 */
[----:B------:R-:W2:Y:S02]  /*5be0*/  @!P1 SYNCS.PHASECHK.TRANS64 P1, [R3+URZ], R0 ;  /* 0x00000000030095a7 */ /* 0x000ea4000802007f */
[----:B--2---:R-:W-:Y:S05]  /*5bf0*/  @!P1 BRA `(.L_x_19) ;  /* 0xfffffffc00f09947 */ /* 0x004fea000383ffff */
[----:B------:R-:W-:Y:S05]  /*5c00*/  BRA `(.L_x_18) ;  /* 0xffffffbc00007947 */ /* 0x000fea000383ffff */
.L_x_24:
[----:B-1----:R-:W-:-:S04]  /*5c10*/  IMAD.U32 R4, RZ, RZ, UR4 ;  /* 0x00000004ff047e24 */ /* 0x002fc8000f8e00ff */
[----:B------:R1:W2:Y:S03]  /*5c20*/  SYNCS.PHASECHK.TRANS64.TRYWAIT P1, [R4+URZ], R3 ;  /* 0x00000003040075a7 */ /* 0x0002a6000802017f */
[----:B--2---:R-:W-:Y:S05]  /*5c30*/  @!P1 NANOSLEEP.SYNCS 0x989680 ;  /* 0x009896800000995d */ /* 0x004fea0003900000 */
[----:B------:R-:W2:Y:S02]  /*5c40*/  @!P1 SYNCS.PHASECHK.TRANS64 P1, [R4+URZ], R3 ;  /* 0x00000003040095a7 */ /* 0x000ea4000802007f */
[----:B--2---:R-:W-:Y:S05]  /*5c50*/  @!P1 BRA `(.L_x_24) ;  /* 0xfffffffc00ec9947 */ /* 0x004fea000383ffff */
[----:B------:R-:W-:Y:S05]  /*5c60*/  BRA `(.L_x_23) ;  /* 0xffffffbc00b87947 */ /* 0x000fea000383ffff */
.L_x_30:
[----:B--2---:R2:W3:Y:S02]  /*5c70*/  SYNCS.PHASECHK.TRANS64.TRYWAIT P0, [R61+URZ+0x10], R0 ;  /* 0x000010003d0075a7 */ /* 0x0044e4000800017f */
[----:B---3--:R-:W-:Y:S05]  /*5c80*/  @!P0 NANOSLEEP.SYNCS 0x989680 ;  /* 0x009896800000895d */ /* 0x008fea0003900000 */
[----:B------:R-:W3:Y:S02]  /*5c90*/  @!P0 SYNCS.PHASECHK.TRANS64 P0, [R61+URZ+0x10], R0 ;  /* 0x000010003d0085a7 */ /* 0x000ee4000800007f */
[----:B---3--:R-:W-:Y:S05]  /*5ca0*/  @!P0 BRA `(.L_x_30) ;  /* 0xfffffffc00f08947 */ /* 0x008fea000383ffff */
[----:B------:R-:W-:Y:S05]  /*5cb0*/  BRA `(.L_x_120) ;  /* 0xffffffc000f47947 */ /* 0x000fea000383ffff */
.L_x_99:
[----:B------:R-:W-:Y:S01]  /*5cc0*/  BSSY B1, `(.L_x_121) ;  /* 0x0000006000017945 */ /* 0x000fe20003800000 */
[----:B------:R-:W-:-:S07]  /*5cd0*/  IMAD.MOV.U32 R15, RZ, RZ, -0x1 ;  /* 0xffffffffff0f7424 */ /* 0x000fce00078e00ff */
[----:B------:R-:W-:Y:S05]  /*5ce0*/  WARPSYNC.COLLECTIVE R15, `(.L_x_122) ;  /* 0x000000000f0c7348 */ /* 0x000fea0003c00000 */
[----:B------:R-:W-:Y:S02]  /*5cf0*/  ELECT P6, UR62, PT ;  /* 0x00000000003e782f */ /* 0x000fe400038c0000 */
[----:B------:R-:W-:Y:S01]  /*5d00*/  MOV R14, UR62 ;  /* 0x0000003e000e7c02 */ /* 0x000fe20008000f00 */
[----:B------:R-:W-:Y:S10]  /*5d10*/  ENDCOLLECTIVE ;  /* 0x000000000000791b */ /* 0x000ff40003800000 */
.L_x_122:
[----:B------:R-:W-:Y:S05]  /*5d20*/  BSYNC B1 ;  /* 0x0000000000017941 */ /* 0x000fea0003800000 */
.L_x_121:
[----:B------:R-:W-:Y:S05]  /*5d30*/  BRA `(.L_x_123) ;  /* 0xfffffff000147947 */ /* 0x000fea000383ffff */
.L_x_102:
[----:B-1----:R1:W2:Y:S02]  /*5d40*/  SYNCS.PHASECHK.TRANS64.TRYWAIT P1, [R7+URZ+0x20], R4 ;  /* 0x00002004070075a7 */ /* 0x0022a4000802017f */
[----:B--2---:R-:W-:Y:S05]  /*5d50*/  @!P1 NANOSLEEP.SYNCS 0x989680 ;  /* 0x009896800000995d */ /* 0x004fea0003900000 */
[----:B------:R-:W2:Y:S02]  /*5d60*/  @!P1 SYNCS.PHASECHK.TRANS64 P1, [R7+URZ+0x20], R4 ;  /* 0x00002004070095a7 */ /* 0x000ea4000802007f */
[----:B--2---:R-:W-:Y:S05]  /*5d70*/  @!P1 BRA `(.L_x_102) ;  /* 0xfffffffc00f09947 */ /* 0x004fea000383ffff */
[----:B------:R-:W-:Y:S05]  /*5d80*/  BRA `(.L_x_124) ;  /* 0xfffffff000487947 */ /* 0x000fea000383ffff */
.L_x_111:
[----:B------:R-:W-:Y:S01]  /*5d90*/  BSSY B0, `(.L_x_125) ;  /* 0x0000006000007945 */ /* 0x000fe20003800000 */
[----:B------:R-:W-:-:S07]  /*5da0*/  IMAD.MOV.U32 R15, RZ, RZ, -0x1 ;  /* 0xffffffffff0f7424 */ /* 0x000fce00078e00ff */
[----:B------:R-:W-:Y:S05]  /*5db0*/  WARPSYNC.COLLECTIVE R15, `(.L_x_126) ;  /* 0x000000000f0c7348 */ /* 0x000fea0003c00000 */
[----:B------:R-:W-:Y:S02]  /*5dc0*/  ELECT P6, UR62, PT ;  /* 0x00000000003e782f */ /* 0x000fe400038c0000 */
[----:B------:R-:W-:Y:S01]  /*5dd0*/  MOV R14, UR62 ;  /* 0x0000003e000e7c02 */ /* 0x000fe20008000f00 */
[----:B------:R-:W-:Y:S10]  /*5de0*/  ENDCOLLECTIVE ;  /* 0x000000000000791b */ /* 0x000ff40003800000 */
.L_x_126:
[----:B------:R-:W-:Y:S05]  /*5df0*/  BSYNC B0 ;  /* 0x0000000000007941 */ /* 0x000fea0003800000 */
.L_x_125:
[----:B------:R-:W-:Y:S05]  /*5e00*/  BRA `(.L_x_127) ;  /* 0xfffffff800a07947 */ /* 0x000fea000383ffff */
.L_x_115:
[----:B0-----:R0:W1:Y:S02]  /*5e10*/  SYNCS.PHASECHK.TRANS64.TRYWAIT P0, [R7+URZ], R2 ;  /* 0x00000002070075a7 */ /* 0x001064000800017f */
[----:B-1----:R-:W-:Y:S05]  /*5e20*/  @!P0 NANOSLEEP.SYNCS 0x989680 ;  /* 0x009896800000895d */ /* 0x002fea0003900000 */
[----:B------:R-:W1:Y:S02]  /*5e30*/  @!P0 SYNCS.PHASECHK.TRANS64 P0, [R7+URZ], R2 ;  /* 0x00000002070085a7 */ /* 0x000e64000800007f */
[----:B-1----:R-:W-:Y:S05]  /*5e40*/  @!P0 BRA `(.L_x_115) ;  /* 0xfffffffc00f08947 */ /* 0x002fea000383ffff */
[----:B------:R-:W-:Y:S05]  /*5e50*/  BRA `(.L_x_128) ;  /* 0xfffffff800e47947 */ /* 0x000fea000383ffff */
.L_x_116:
[----:B0-----:R0:W1:Y:S02]  /*5e60*/  SYNCS.PHASECHK.TRANS64.TRYWAIT P0, [R9+URZ], R4 ;  /* 0x00000004090075a7 */ /* 0x001064000800017f */
[----:B-1----:R-:W-:Y:S05]  /*5e70*/  @!P0 NANOSLEEP.SYNCS 0x989680 ;  /* 0x009896800000895d */ /* 0x002fea0003900000 */
[----:B------:R-:W1:Y:S02]  /*5e80*/  @!P0 SYNCS.PHASECHK.TRANS64 P0, [R9+URZ], R4 ;  /* 0x00000004090085a7 */ /* 0x000e64000800007f */
[----:B-1----:R-:W-:Y:S05]  /*5e90*/  @!P0 BRA `(.L_x_116) ;  /* 0xfffffffc00f08947 */ /* 0x002fea000383ffff */
[----:B------:R-:W-:Y:S05]  /*5ea0*/  BRA `(.L_x_129) ;  /* 0xfffffff800f47947 */ /* 0x000fea000383ffff */
.L_x_117:
[----:B-1----:R1:W2:Y:S02]  /*5eb0*/  SYNCS.PHASECHK.TRANS64.TRYWAIT P0, [R6+URZ], R5 ;  /* 0x00000005060075a7 */ /* 0x0022a4000800017f */
[----:B--2---:R-:W-:Y:S05]  /*5ec0*/  @!P0 NANOSLEEP.SYNCS 0x989680 ;  /* 0x009896800000895d */ /* 0x004fea0003900000 */
[----:B------:R-:W2:Y:S02]  /*5ed0*/  @!P0 SYNCS.PHASECHK.TRANS64 P0, [R6+URZ], R5 ;  /* 0x00000005060085a7 */ /* 0x000ea4000800007f */
[----:B--2---:R-:W-:Y:S05]  /*5ee0*/  @!P0 BRA `(.L_x_117) ;  /* 0xfffffffc00f08947 */ /* 0x004fea000383ffff */
[----:B------:R-:W-:Y:S05]  /*5ef0*/  BRA `(.L_x_130) ;  /* 0xfffffff800fc7947 */ /* 0x000fea000383ffff */
.L_x_131:
[----:B------:R-:W-:-:S00]  /*5f00*/  BRA `(.L_x_131) ;  /* 0xfffffffc00fc7947 */ /* 0x000fc0000383ffff */
[----:B------:R-:W-:-:S00]  /*5f10*/  NOP ;  /* 0x0000000000007918 */ /* 0x000fc00000000000 */
        /* <DEDUP_REMOVED lines=14> */
.L_x_132:


//--------------------- .nv.global.init           --------------------------
	.section	.nv.global.init,"aw",@progbits
.nv.global.init:
	.type		$str$22,@object
	.size		$str$22,($str$23 - $str$22)
$str$22:
        /*0000*/ 	.byte	0x6b, 0x5f, 0x74, 0x69, 0x6c, 0x65, 0x5f, 0x63, 0x6f, 0x75, 0x6e, 0x74, 0x20, 0x3e, 0x3d, 0x20
        /*0010*/ 	.byte	0x31, 0x00
	.type		$str$23,@object
	.size		$str$23,(__unnamed_1 - $str$23)
$str$23:
        /*0012*/ 	.byte	0x2f, 0x74, 0x6d, 0x70, 0x2f, 0x63, 0x75, 0x74, 0x6c, 0x61, 0x73, 0x73, 0x5f, 0x73, 0x77, 0x65
        /*0022*/ 	.byte	0x65, 0x70, 0x5f, 0x73, 0x72, 0x63, 0x2f, 0x69, 0x6e, 0x63, 0x6c, 0x75, 0x64, 0x65, 0x2f, 0x63
        /*0032*/ 	.byte	0x75, 0x74, 0x6c, 0x61, 0x73, 0x73, 0x2f, 0x67, 0x65, 0x6d, 0x6d, 0x2f, 0x63, 0x6f, 0x6c, 0x6c
        /*0042*/ 	.byte	0x65, 0x63, 0x74, 0x69, 0x76, 0x65, 0x2f, 0x73, 0x6d, 0x39, 0x30, 0x5f, 0x6d, 0x6d, 0x61, 0x5f
        /*0052*/ 	.byte	0x74, 0x6d, 0x61, 0x5f, 0x67, 0x6d, 0x6d, 0x61, 0x5f, 0x73, 0x73, 0x5f, 0x77, 0x61, 0x72, 0x70
        /*0062*/ 	.byte	0x73, 0x70, 0x65, 0x63, 0x69, 0x61, 0x6c, 0x69, 0x7a, 0x65, 0x64, 0x2e, 0x68, 0x70, 0x70, 0x00
	.type		__unnamed_1,@object
	.size		__unnamed_1,(.L_0 - __unnamed_1)
__unnamed_1:
        /*0072*/ 	.byte	0x76, 0x6f, 0x69, 0x64, 0x20, 0x63, 0x75, 0x74, 0x6c, 0x61, 0x73, 0x73, 0x3a, 0x3a, 0x67, 0x65
        /* <DEDUP_REMOVED lines=179> */
        /*0bb2*/ 	.byte	0x74, 0x65, 0x3a, 0x3a, 0x69, 0x64, 0x65, 0x6e, 0x74, 0x69, 0x74, 0x79, 0x5d, 0x00
.L_0:


//--------------------- .nv.shared._ZN7cutlass13device_kernelINS_4gemm6kernel13GemmUniversalIN4cute5tupleIJiiiiEEENS1_10collective13CollectiveMmaINS1_34MainloopSm90TmaGmmaWarpSpecializedILi4ENS5_IJNS4_1CILi1EEESB_SB_EEENS1_32KernelTmaWarpSpecializedPingpongEEENS5_IJNSA_ILi64EEESF_SF_EEENS_10bfloat16_tENS5_IJlSB_lEEESH_SI_NS4_8TiledMMAINS4_8MMA_AtomIJNS4_4SM904GMMA27MMA_64x64x16_F32BF16BF16_SSILNSM_5MajorE0ELSO_0ELNSM_7ScaleInE1ELSP_1EEEEEENS4_6LayoutISC_NS5_IJNSA_ILi0EEEST_ST_EEEEENS5_IJNS4_10UnderscoreESW_SW_EEEEENS4_13SM90_TMA_LOADENS4_14ComposedLayoutINS4_7SwizzleILi3ELi4ELi3EEENS4_18smem_ptr_flag_bitsILi16EEENSS_INS5_IJNSA_ILi8EEESF_EEENS5_IJSF_SB_EEEEEEEvNS4_8identityESZ_S19_vS1A_EENS_8epilogue10collective6detail29Sm90TmaWarpSpecializedAdapterINS1D_15DefaultEpilogueISH_SI_SI_NS1C_6thread17LinearCombinationISH_Li1EffLNS1H_9ScaleType4KindE0ELNS_15FloatRoundStyleE2ESH_EENS1_15EpilogueDefaultEEEEEvvEEEEvNT_6ParamsE --------------------------
	.section	.nv.shared._ZN7cutlass13device_kernelINS_4gemm6kernel13GemmUniversalIN4cute5tupleIJiiiiEEENS1_10collective13CollectiveMmaINS1_34MainloopSm90TmaGmmaWarpSpecializedILi4ENS5_IJNS4_1CILi1EEESB_SB_EEENS1_32KernelTmaWarpSpecializedPingpongEEENS5_IJNSA_ILi64EEESF_SF_EEENS_10bfloat16_tENS5_IJlSB_lEEESH_SI_NS4_8TiledMMAINS4_8MMA_AtomIJNS4_4SM904GMMA27MMA_64x64x16_F32BF16BF16_SSILNSM_5MajorE0ELSO_0ELNSM_7ScaleInE1ELSP_1EEEEEENS4_6LayoutISC_NS5_IJNSA_ILi0EEEST_ST_EEEEENS5_IJNS4_10UnderscoreESW_SW_EEEEENS4_13SM90_TMA_LOADENS4_14ComposedLayoutINS4_7SwizzleILi3ELi4ELi3EEENS4_18smem_ptr_flag_bitsILi16EEENSS_INS5_IJNSA_ILi8EEESF_EEENS5_IJSF_SB_EEEEEEEvNS4_8identityESZ_S19_vS1A_EENS_8epilogue10collective6detail29Sm90TmaWarpSpecializedAdapterINS1D_15DefaultEpilogueISH_SI_SI_NS1C_6thread17LinearCombinationISH_Li1EffLNS1H_9ScaleType4KindE0ELNS_15FloatRoundStyleE2ESH_EENS1_15EpilogueDefaultEEEEEvvEEEEvNT_6ParamsE,"aw",@nobits
	.sectionflags	@""
	.align	16
	.zero		1024


//--------------------- .nv.shared.reserved.0     --------------------------
	.section	.nv.shared.reserved.0,"aw",@nobits
	.weak		__nv_reservedSMEM_offset_0_alias
	.size		__nv_reservedSMEM_offset_0_alias, 0, 0
	.other		__nv_reservedSMEM_offset_0_alias,@"STO_CUDA_RESERVED_SHARED STV_DEFAULT"
__nv_reservedSMEM_offset_0_alias:
	.zero		0


//--------------------- .nv.global                --------------------------
	.section	.nv.global,"aw",@nobits
.nv.global:
	.type		_ZN40_INTERNAL_e7fe3107_4_k_cu_b038979d_230264cute1_E,@object
	.size		_ZN40_INTERNAL_e7fe3107_4_k_cu_b038979d_230264cute1_E,(_ZN40_INTERNAL_e7fe3107_4_k_cu_b038979d_230264cuda3std3__45__cpo6cbeginE - _ZN40_INTERNAL_e7fe3107_4_k_cu_b038979d_230264cute1_E)
_ZN40_INTERNAL_e7fe3107_4_k_cu_b038979d_230264cute1_E:
	.zero		1
	.type		_ZN40_INTERNAL_e7fe3107_4_k_cu_b038979d_230264cuda3std3__45__cpo6cbeginE,@object
	.size		_ZN40_INTERNAL_e7fe3107_4_k_cu_b038979d_230264cuda3std3__45__cpo6cbeginE,(_ZN40_INTERNAL_e7fe3107_4_k_cu_b038979d_230264cuda3std3__48in_placeE - _ZN40_INTERNAL_e7fe3107_4_k_cu_b038979d_230264cuda3std3__45__cpo6cbeginE)
_ZN40_INTERNAL_e7fe3107_4_k_cu_b038979d_230264cuda3std3__45__cpo6cbeginE:
	.zero		1
	.type		_ZN40_INTERNAL_e7fe3107_4_k_cu_b038979d_230264cuda3std3__48in_placeE,@object
	.size		_ZN40_INTERNAL_e7fe3107_4_k_cu_b038979d_230264cuda3std3__48in_placeE,(_ZN40_INTERNAL_e7fe3107_4_k_cu_b038979d_230264cuda3std6ranges3__45__cpo9iter_moveE - _ZN40_INTERNAL_e7fe3107_4_k_cu_b038979d_230264cuda3std3__48in_placeE)
_ZN40_INTERNAL_e7fe3107_4_k_cu_b038979d_230264cuda3std3__48in_placeE:
	.zero		1
	.type		_ZN40_INTERNAL_e7fe3107_4_k_cu_b038979d_230264cuda3std6ranges3__45__cpo9iter_moveE,@object
	.size		_ZN40_INTERNAL_e7fe3107_4_k_cu_b038979d_230264cuda3std6ranges3__45__cpo9iter_moveE,(_ZN40_INTERNAL_e7fe3107_4_k_cu_b038979d_230264cuda3std3__45__cpo5beginE - _ZN40_INTERNAL_e7fe3107_4_k_cu_b038979d_230264cuda3std6ranges3__45__cpo9iter_moveE)
_ZN40_INTERNAL_e7fe3107_4_k_cu_b038979d_230264cuda3std6ranges3__45__cpo9iter_moveE:
	.zero		1
	.type		_ZN40_INTERNAL_e7fe3107_4_k_cu_b038979d_230264cuda3std3__45__cpo5beginE,@object
	.size		_ZN40_INTERNAL_e7fe3107_4_k_cu_b038979d_230264cuda3std3__45__cpo5beginE,(_ZN40_INTERNAL_e7fe3107_4_k_cu_b038979d_230264cuda3std3__442_GLOBAL__N__e7fe3107_4_k_cu_b038979d_230266ignoreE - _ZN40_INTERNAL_e7fe3107_4_k_cu_b038979d_230264cuda3std3__45__cpo5beginE)
_ZN40_INTERNAL_e7fe3107_4_k_cu_b038979d_230264cuda3std3__45__cpo5beginE:
	.zero		1
	.type		_ZN40_INTERNAL_e7fe3107_4_k_cu_b038979d_230264cuda3std3__442_GLOBAL__N__e7fe3107_4_k_cu_b038979d_230266ignoreE,@object
	.size		_ZN40_INTERNAL_e7fe3107_4_k_cu_b038979d_230264cuda3std3__442_GLOBAL__N__e7fe3107_4_k_cu_b038979d_230266ignoreE,(_ZN40_INTERNAL_e7fe3107_4_k_cu_b038979d_230264cute7productE - _ZN40_INTERNAL_e7fe3107_4_k_cu_b038979d_230264cuda3std3__442_GLOBAL__N__e7fe3107_4_k_cu_b038979d_230266ignoreE)
_ZN40_INTERNAL_e7fe3107_4_k_cu_b038979d_230264cuda3std3__442_GLOBAL__N__e7fe3107_4_k_cu_b038979d_230266ignoreE:
	.zero		1
	.type		_ZN40_INTERNAL_e7fe3107_4_k_cu_b038979d_230264cute7productE,@object
	.size		_ZN40_INTERNAL_e7fe3107_4_k_cu_b038979d_230264cute7productE,(_ZN40_INTERNAL_e7fe3107_4_k_cu_b038979d_230264cuda3std3__45__cpo3endE - _ZN40_INTERNAL_e7fe3107_4_k_cu_b038979d_230264cute7productE)
_ZN40_INTERNAL_e7fe3107_4_k_cu_b038979d_230264cute7productE:
	.zero		1
	.type		_ZN40_INTERNAL_e7fe3107_4_k_cu_b038979d_230264cuda3std3__45__cpo3endE,@object
	.size		_ZN40_INTERNAL_e7fe3107_4_k_cu_b038979d_230264cuda3std3__45__cpo3endE,(_ZN40_INTERNAL_e7fe3107_4_k_cu_b038979d_230264cuda3std3__419piecewise_constructE - _ZN40_INTERNAL_e7fe3107_4_k_cu_b038979d_230264cuda3std3__45__cpo3endE)
_ZN40_INTERNAL_e7fe3107_4_k_cu_b038979d_230264cuda3std3__45__cpo3endE:
	.zero		1
	.type		_ZN40_INTERNAL_e7fe3107_4_k_cu_b038979d_230264cuda3std3__419piecewise_constructE,@object
	.size		_ZN40_INTERNAL_e7fe3107_4_k_cu_b038979d_230264cuda3std3__419piecewise_constructE,(_ZN40_INTERNAL_e7fe3107_4_k_cu_b038979d_230264cuda3std3__45__cpo4cendE - _ZN40_INTERNAL_e7fe3107_4_k_cu_b038979d_230264cuda3std3__419piecewise_constructE)
_ZN40_INTERNAL_e7fe3107_4_k_cu_b038979d_230264cuda3std3__419piecewise_constructE:
	.zero		1
	.type		_ZN40_INTERNAL_e7fe3107_4_k_cu_b038979d_230264cuda3std3__45__cpo4cendE,@object
	.size		_ZN40_INTERNAL_e7fe3107_4_k_cu_b038979d_230264cuda3std3__45__cpo4cendE,(_ZN40_INTERNAL_e7fe3107_4_k_cu_b038979d_230264cuda3std6ranges3__45__cpo4swapE - _ZN40_INTERNAL_e7fe3107_4_k_cu_b038979d_230264cuda3std3__45__cpo4cendE)
_ZN40_INTERNAL_e7fe3107_4_k_cu_b038979d_230264cuda3std3__45__cpo4cendE:
	.zero		1
	.type		_ZN40_INTERNAL_e7fe3107_4_k_cu_b038979d_230264cuda3std6ranges3__45__cpo4swapE,@object
	.size		_ZN40_INTERNAL_e7fe3107_4_k_cu_b038979d_230264cuda3std6ranges3__45__cpo4swapE,(.L_8 - _ZN40_INTERNAL_e7fe3107_4_k_cu_b038979d_230264cuda3std6ranges3__45__cpo4swapE)
_ZN40_INTERNAL_e7fe3107_4_k_cu_b038979d_230264cuda3std6ranges3__45__cpo4swapE:
	.zero		1
.L_8:


//--------------------- .nv.constant0._ZN7cutlass13device_kernelINS_4gemm6kernel13GemmUniversalIN4cute5tupleIJiiiiEEENS1_10collective13CollectiveMmaINS1_34MainloopSm90TmaGmmaWarpSpecializedILi4ENS5_IJNS4_1CILi1EEESB_SB_EEENS1_32KernelTmaWarpSpecializedPingpongEEENS5_IJNSA_ILi64EEESF_SF_EEENS_10bfloat16_tENS5_IJlSB_lEEESH_SI_NS4_8TiledMMAINS4_8MMA_AtomIJNS4_4SM904GMMA27MMA_64x64x16_F32BF16BF16_SSILNSM_5MajorE0ELSO_0ELNSM_7ScaleInE1ELSP_1EEEEEENS4_6LayoutISC_NS5_IJNSA_ILi0EEEST_ST_EEEEENS5_IJNS4_10UnderscoreESW_SW_EEEEENS4_13SM90_TMA_LOADENS4_14ComposedLayoutINS4_7SwizzleILi3ELi4ELi3EEENS4_18smem_ptr_flag_bitsILi16EEENSS_INS5_IJNSA_ILi8EEESF_EEENS5_IJSF_SB_EEEEEEEvNS4_8identityESZ_S19_vS1A_EENS_8epilogue10collective6detail29Sm90TmaWarpSpecializedAdapterINS1D_15DefaultEpilogueISH_SI_SI_NS1C_6thread17LinearCombinationISH_Li1EffLNS1H_9ScaleType4KindE0ELNS_15FloatRoundStyleE2ESH_EENS1_15EpilogueDefaultEEEEEvvEEEEvNT_6ParamsE --------------------------
	.section	.nv.constant0._ZN7cutlass13device_kernelINS_4gemm6kernel13GemmUniversalIN4cute5tupleIJiiiiEEENS1_10collective13CollectiveMmaINS1_34MainloopSm90TmaGmmaWarpSpecializedILi4ENS5_IJNS4_1CILi1EEESB_SB_EEENS1_32KernelTmaWarpSpecializedPingpongEEENS5_IJNSA_ILi64EEESF_SF_EEENS_10bfloat16_tENS5_IJlSB_lEEESH_SI_NS4_8TiledMMAINS4_8MMA_AtomIJNS4_4SM904GMMA27MMA_64x64x16_F32BF16BF16_SSILNSM_5MajorE0ELSO_0ELNSM_7ScaleInE1ELSP_1EEEEEENS4_6LayoutISC_NS5_IJNSA_ILi0EEEST_ST_EEEEENS5_IJNS4_10UnderscoreESW_SW_EEEEENS4_13SM90_TMA_LOADENS4_14ComposedLayoutINS4_7SwizzleILi3ELi4ELi3EEENS4_18smem_ptr_flag_bitsILi16EEENSS_INS5_IJNSA_ILi8EEESF_EEENS5_IJSF_SB_EEEEEEEvNS4_8identityESZ_S19_vS1A_EENS_8epilogue10collective6detail29Sm90TmaWarpSpecializedAdapterINS1D_15DefaultEpilogueISH_SI_SI_NS1C_6thread17LinearCombinationISH_Li1EffLNS1H_9ScaleType4KindE0ELNS_15FloatRoundStyleE2ESH_EENS1_15EpilogueDefaultEEEEEvvEEEEvNT_6ParamsE,"a",@progbits
	.sectionflags	@""
	.align	4
.nv.constant0._ZN7cutlass13device_kernelINS_4gemm6kernel13GemmUniversalIN4cute5tupleIJiiiiEEENS1_10collective13CollectiveMmaINS1_34MainloopSm90TmaGmmaWarpSpecializedILi4ENS5_IJNS4_1CILi1EEESB_SB_EEENS1_32KernelTmaWarpSpecializedPingpongEEENS5_IJNSA_ILi64EEESF_SF_EEENS_10bfloat16_tENS5_IJlSB_lEEESH_SI_NS4_8TiledMMAINS4_8MMA_AtomIJNS4_4SM904GMMA27MMA_64x64x16_F32BF16BF16_SSILNSM_5MajorE0ELSO_0ELNSM_7ScaleInE1ELSP_1EEEEEENS4_6LayoutISC_NS5_IJNSA_ILi0EEEST_ST_EEEEENS5_IJNS4_10UnderscoreESW_SW_EEEEENS4_13SM90_TMA_LOADENS4_14ComposedLayoutINS4_7SwizzleILi3ELi4ELi3EEENS4_18smem_ptr_flag_bitsILi16EEENSS_INS5_IJNSA_ILi8EEESF_EEENS5_IJSF_SB_EEEEEEEvNS4_8identityESZ_S19_vS1A_EENS_8epilogue10collective6detail29Sm90TmaWarpSpecializedAdapterINS1D_15DefaultEpilogueISH_SI_SI_NS1C_6thread17LinearCombinationISH_Li1EffLNS1H_9ScaleType4KindE0ELNS_15FloatRoundStyleE2ESH_EENS1_15EpilogueDefaultEEEEEvvEEEEvNT_6ParamsE:
	.zero		1664


//--------------------- SYMBOLS --------------------------

	.type		.nv.reservedSmem.offset0,@object
	.size		.nv.reservedSmem.offset0,0x4
	.type		__assertfail,@function
